// auto-generated by cutlass_sweep.gemm — config: {"arch": "sm_100", "cluster_m": 2, "cluster_n": 1, "dtype": "bf16", "dtype_b": "bf16", "layout": "nt", "stages": 0, "tile_k": 128, "tile_m": 64, "tile_n": 16}
#include "cutlass/cutlass.h"
#include "cutlass/gemm/collective/collective_builder.hpp"
#include "cutlass/gemm/device/gemm_universal_adapter.h"
#include "cutlass/gemm/kernel/gemm_universal.hpp"
#include "cutlass/epilogue/collective/collective_builder.hpp"

using ElemA = cutlass::bfloat16_t;
using ElemB = cutlass::bfloat16_t;
using ElemCD = cutlass::bfloat16_t;
using Acc  = float;
using TileShape    = cute::Shape<cute::_64, cute::_16, cute::_128>;
using ClusterShape = cute::Shape<cute::_2, cute::_1, cute::_1>;

using CollectiveEpilogue = typename cutlass::epilogue::collective::CollectiveBuilder<
    cutlass::arch::Sm100, cutlass::arch::OpClassTensorOp,
    TileShape, ClusterShape,
    cutlass::epilogue::collective::EpilogueTileAuto,
    Acc, Acc,
    ElemCD, cutlass::layout::RowMajor, 128 / cutlass::sizeof_bits<ElemCD>::value,
    ElemCD, cutlass::layout::RowMajor, 128 / cutlass::sizeof_bits<ElemCD>::value,
    cutlass::epilogue::collective::EpilogueScheduleAuto
  >::CollectiveOp;

using CollectiveMainloop = typename cutlass::gemm::collective::CollectiveBuilder<
    cutlass::arch::Sm100, cutlass::arch::OpClassTensorOp,
    ElemA, cutlass::layout::RowMajor, 128 / cutlass::sizeof_bits<ElemA>::value,
    ElemB, cutlass::layout::ColumnMajor, 128 / cutlass::sizeof_bits<ElemB>::value,
    Acc,
    TileShape, ClusterShape,
    cutlass::gemm::collective::StageCountAutoCarveout<static_cast<int>(sizeof(typename CollectiveEpilogue::SharedStorage))>,
    cutlass::gemm::collective::KernelScheduleAuto
  >::CollectiveOp;

using GemmKernel = cutlass::gemm::kernel::GemmUniversal<
    cute::Shape<int,int,int,int>,
    CollectiveMainloop,
    CollectiveEpilogue
>;
using Gemm = cutlass::gemm::device::GemmUniversalAdapter<GemmKernel>;

// Force the device kernel symbol into the cubin without needing a host main.
auto* _anchor = &cutlass::device_kernel<GemmKernel>;


// ===== COMPILED SASS (sm_100a) =====

	.target	sm_100a

	.elftype	@"ET_EXEC"


//--------------------- .note.nv.tkinfo           --------------------------
	.section	.note.nv.tkinfo,"",@"SHT_NOTE"
	.sectionflags	@"SHF_NOTE_NV_TKINFO"
	.tkinfo
        /*0018*/ 	.word	0x00000002
        /*0030*/ 	.string	""
        /*0030*/ 	.string	"ptxas"
        /*0030*/ 	.string	"Cuda compilation tools, release 13.0, V13.0.88"
        /*0030*/ 	.string	"Build cuda_13.0.r13.0/compiler.36424714_0"
        /*0030*/ 	.string	"-arch sm_100a -m 64 "



//--------------------- .note.nv.cuinfo           --------------------------
	.section	.note.nv.cuinfo,"",@"SHT_NOTE"
	.sectionflags	@"SHF_NOTE_NV_CUINFO"
        /*0018*/ 	.short	0x0002
        /*001a*/ 	.short	0x0064
        /*001c*/ 	.short	0x0082
	.zero		2


//--------------------- .nv.info                  --------------------------
	.section	.nv.info,"",@"SHT_CUDA_INFO"
	.align	4


	//----- nvinfo : EIATTR_REGCOUNT
	.align		4
        /*0000*/ 	.byte	0x04, 0x2f
        /*0002*/ 	.short	(.L_19 - .L_18)
	.align		4
.L_18:
        /*0004*/ 	.word	index@(_ZN7cutlass13device_kernelINS_4gemm6kernel13GemmUniversalIN4cute5tupleIJiiiiEEENS1_10collective13CollectiveMmaINS1_35MainloopSm100TmaUmmaWarpSpecializedILi11ELi2ELi4ENS5_IJNS4_1CILi2EEENSA_ILi1EEESC_EEEEENS5_IJNSA_ILi64EEENSA_ILi16EEENSA_ILi128EEEEEENS_10bfloat16_tENS5_IJlSC_lEEESJ_SK_NS4_8TiledMMAINS4_8MMA_AtomIJNS4_20SM100_MMA_F16BF16_SSISJ_SJ_fLi64ELi16ELNS4_4UMMA5MajorE0ELSP_0ELNSO_7ScaleInE0ELSQ_0EEEEEENS4_6LayoutINS5_IJSC_SC_SC_EEENS5_IJNSA_ILi0EEESV_SV_EEEEENS5_IJNS4_10UnderscoreESY_SY_EEEEENS4_13SM90_TMA_LOADENS4_14ComposedLayoutINS4_7SwizzleILi3ELi4ELi3EEENS4_18smem_ptr_flag_bitsILi16EEENST_INS5_IJNSA_ILi8EEESF_EEENS5_IJSF_SC_EEEEEEEvNS4_8identityENS4_23SM90_TMA_LOAD_MULTICASTES1B_vS1C_EENS_8epilogue10collective18CollectiveEpilogueINS1F_23Sm100TmaWarpSpecializedILi2ELi1ELi8ELb1ELb0EEEJSI_NS5_IJNST_ISF_SC_EENST_ISG_SC_EEEEESJ_SK_SJ_SK_NS1F_6fusion15FusionCallbacksIS1J_NS1N_17LinearCombinationISJ_fSJ_fLNS_15FloatRoundStyleE2EEESI_S1M_JEEENS4_5SM1004TMEM4LOAD26SM100_TMEM_LOAD_16dp256b2xES11_NS12_INS13_ILi1ELi4ELi3EEES16_NST_INS5_IJS17_SG_EEENS5_IJSG_SC_EEEEEEENS4_17SM75_U32x4_LDSM_NENS4_14SM90_TMA_STOREES21_NS4_17SM90_U32x4_STSM_NENS4_39AutoVectorizingCopyWithAssumedAlignmentILi128EEEEEEvvEEEEvNT_6ParamsE)
        /*0008*/ 	.word	0x00000037


	//----- nvinfo : EIATTR_FRAME_SIZE
	.align		4
.L_19:
        /*000c*/ 	.byte	0x04, 0x11
        /*000e*/ 	.short	(.L_21 - .L_20)
	.align		4
.L_20:
        /*0010*/ 	.word	index@($__internal_2_$__cuda_sm10x_tcgen05_guardrail_trap_unallocated_columns_being_dealloced)
        /*0014*/ 	.word	0x00000000


	//----- nvinfo : EIATTR_FRAME_SIZE
	.align		4
.L_21:
        /*0018*/ 	.byte	0x04, 0x11
        /*001a*/ 	.short	(.L_23 - .L_22)
	.align		4
.L_22:
        /*001c*/ 	.word	index@($__internal_1_$__cuda_sm10x_tcgen05_guardrail_trap_phase_invalid_during_alloc)
        /*0020*/ 	.word	0x00000000


	//----- nvinfo : EIATTR_FRAME_SIZE
	.align		4
.L_23:
        /*0024*/ 	.byte	0x04, 0x11
        /*0026*/ 	.short	(.L_25 - .L_24)
	.align		4
.L_24:
        /*0028*/ 	.word	index@($__internal_0_$__cuda_sm10x_tcgen05_guardrail_trap_col_being_dealloced_not_returned_by_alloc)
        /*002c*/ 	.word	0x00000000


	//----- nvinfo : EIATTR_FRAME_SIZE
	.align		4
.L_25:
        /*0030*/ 	.byte	0x04, 0x11
        /*0032*/ 	.short	(.L_27 - .L_26)
	.align		4
.L_26:
        /*0034*/ 	.word	index@(_ZN7cutlass13device_kernelINS_4gemm6kernel13GemmUniversalIN4cute5tupleIJiiiiEEENS1_10collective13CollectiveMmaINS1_35MainloopSm100TmaUmmaWarpSpecializedILi11ELi2ELi4ENS5_IJNS4_1CILi2EEENSA_ILi1EEESC_EEEEENS5_IJNSA_ILi64EEENSA_ILi16EEENSA_ILi128EEEEEENS_10bfloat16_tENS5_IJlSC_lEEESJ_SK_NS4_8TiledMMAINS4_8MMA_AtomIJNS4_20SM100_MMA_F16BF16_SSISJ_SJ_fLi64ELi16ELNS4_4UMMA5MajorE0ELSP_0ELNSO_7ScaleInE0ELSQ_0EEEEEENS4_6LayoutINS5_IJSC_SC_SC_EEENS5_IJNSA_ILi0EEESV_SV_EEEEENS5_IJNS4_10UnderscoreESY_SY_EEEEENS4_13SM90_TMA_LOADENS4_14ComposedLayoutINS4_7SwizzleILi3ELi4ELi3EEENS4_18smem_ptr_flag_bitsILi16EEENST_INS5_IJNSA_ILi8EEESF_EEENS5_IJSF_SC_EEEEEEEvNS4_8identityENS4_23SM90_TMA_LOAD_MULTICASTES1B_vS1C_EENS_8epilogue10collective18CollectiveEpilogueINS1F_23Sm100TmaWarpSpecializedILi2ELi1ELi8ELb1ELb0EEEJSI_NS5_IJNST_ISF_SC_EENST_ISG_SC_EEEEESJ_SK_SJ_SK_NS1F_6fusion15FusionCallbacksIS1J_NS1N_17LinearCombinationISJ_fSJ_fLNS_15FloatRoundStyleE2EEESI_S1M_JEEENS4_5SM1004TMEM4LOAD26SM100_TMEM_LOAD_16dp256b2xES11_NS12_INS13_ILi1ELi4ELi3EEES16_NST_INS5_IJS17_SG_EEENS5_IJSG_SC_EEEEEEENS4_17SM75_U32x4_LDSM_NENS4_14SM90_TMA_STOREES21_NS4_17SM90_U32x4_STSM_NENS4_39AutoVectorizingCopyWithAssumedAlignmentILi128EEEEEEvvEEEEvNT_6ParamsE)
        /*0038*/ 	.word	0x00000000


	//----- nvinfo : EIATTR_MIN_STACK_SIZE
	.align		4
.L_27:
        /*003c*/ 	.byte	0x04, 0x12
        /*003e*/ 	.short	(.L_29 - .L_28)
	.align		4
.L_28:
        /*0040*/ 	.word	index@(_ZN7cutlass13device_kernelINS_4gemm6kernel13GemmUniversalIN4cute5tupleIJiiiiEEENS1_10collective13CollectiveMmaINS1_35MainloopSm100TmaUmmaWarpSpecializedILi11ELi2ELi4ENS5_IJNS4_1CILi2EEENSA_ILi1EEESC_EEEEENS5_IJNSA_ILi64EEENSA_ILi16EEENSA_ILi128EEEEEENS_10bfloat16_tENS5_IJlSC_lEEESJ_SK_NS4_8TiledMMAINS4_8MMA_AtomIJNS4_20SM100_MMA_F16BF16_SSISJ_SJ_fLi64ELi16ELNS4_4UMMA5MajorE0ELSP_0ELNSO_7ScaleInE0ELSQ_0EEEEEENS4_6LayoutINS5_IJSC_SC_SC_EEENS5_IJNSA_ILi0EEESV_SV_EEEEENS5_IJNS4_10UnderscoreESY_SY_EEEEENS4_13SM90_TMA_LOADENS4_14ComposedLayoutINS4_7SwizzleILi3ELi4ELi3EEENS4_18smem_ptr_flag_bitsILi16EEENST_INS5_IJNSA_ILi8EEESF_EEENS5_IJSF_SC_EEEEEEEvNS4_8identityENS4_23SM90_TMA_LOAD_MULTICASTES1B_vS1C_EENS_8epilogue10collective18CollectiveEpilogueINS1F_23Sm100TmaWarpSpecializedILi2ELi1ELi8ELb1ELb0EEEJSI_NS5_IJNST_ISF_SC_EENST_ISG_SC_EEEEESJ_SK_SJ_SK_NS1F_6fusion15FusionCallbacksIS1J_NS1N_17LinearCombinationISJ_fSJ_fLNS_15FloatRoundStyleE2EEESI_S1M_JEEENS4_5SM1004TMEM4LOAD26SM100_TMEM_LOAD_16dp256b2xES11_NS12_INS13_ILi1ELi4ELi3EEES16_NST_INS5_IJS17_SG_EEENS5_IJSG_SC_EEEEEEENS4_17SM75_U32x4_LDSM_NENS4_14SM90_TMA_STOREES21_NS4_17SM90_U32x4_STSM_NENS4_39AutoVectorizingCopyWithAssumedAlignmentILi128EEEEEEvvEEEEvNT_6ParamsE)
        /*0044*/ 	.word	0x00000000
.L_29:


//--------------------- .nv.compat                --------------------------
	.section	.nv.compat,"",@"SHT_CUDA_COMPAT_INFO"
	.align	4
        /*0000*/ 	.byte	0x02, 0x09, 0x01, 0x00, 0x02, 0x02, 0x02, 0x00, 0x02, 0x05, 0x05, 0x00, 0x03, 0x07, 0x01, 0x01
        /*0010*/ 	.byte	0x02, 0x03, 0x01, 0x00, 0x02, 0x06, 0x01, 0x00, 0x04, 0x0b, 0x08, 0x00, 0x09, 0x00, 0x00, 0x00
        /*0020*/ 	.byte	0x00, 0x00, 0x00, 0x00


//--------------------- .nv.info._ZN7cutlass13device_kernelINS_4gemm6kernel13GemmUniversalIN4cute5tupleIJiiiiEEENS1_10collective13CollectiveMmaINS1_35MainloopSm100TmaUmmaWarpSpecializedILi11ELi2ELi4ENS5_IJNS4_1CILi2EEENSA_ILi1EEESC_EEEEENS5_IJNSA_ILi64EEENSA_ILi16EEENSA_ILi128EEEEEENS_10bfloat16_tENS5_IJlSC_lEEESJ_SK_NS4_8TiledMMAINS4_8MMA_AtomIJNS4_20SM100_MMA_F16BF16_SSISJ_SJ_fLi64ELi16ELNS4_4UMMA5MajorE0ELSP_0ELNSO_7ScaleInE0ELSQ_0EEEEEENS4_6LayoutINS5_IJSC_SC_SC_EEENS5_IJNSA_ILi0EEESV_SV_EEEEENS5_IJNS4_10UnderscoreESY_SY_EEEEENS4_13SM90_TMA_LOADENS4_14ComposedLayoutINS4_7SwizzleILi3ELi4ELi3EEENS4_18smem_ptr_flag_bitsILi16EEENST_INS5_IJNSA_ILi8EEESF_EEENS5_IJSF_SC_EEEEEEEvNS4_8identityENS4_23SM90_TMA_LOAD_MULTICASTES1B_vS1C_EENS_8epilogue10collective18CollectiveEpilogueINS1F_23Sm100TmaWarpSpecializedILi2ELi1ELi8ELb1ELb0EEEJSI_NS5_IJNST_ISF_SC_EENST_ISG_SC_EEEEESJ_SK_SJ_SK_NS1F_6fusion15FusionCallbacksIS1J_NS1N_17LinearCombinationISJ_fSJ_fLNS_15FloatRoundStyleE2EEESI_S1M_JEEENS4_5SM1004TMEM4LOAD26SM100_TMEM_LOAD_16dp256b2xES11_NS12_INS13_ILi1ELi4ELi3EEES16_NST_INS5_IJS17_SG_EEENS5_IJSG_SC_EEEEEEENS4_17SM75_U32x4_LDSM_NENS4_14SM90_TMA_STOREES21_NS4_17SM90_U32x4_STSM_NENS4_39AutoVectorizingCopyWithAssumedAlignmentILi128EEEEEEvvEEEEvNT_6ParamsE --------------------------
	.section	.nv.info._ZN7cutlass13device_kernelINS_4gemm6kernel13GemmUniversalIN4cute5tupleIJiiiiEEENS1_10collective13CollectiveMmaINS1_35MainloopSm100TmaUmmaWarpSpecializedILi11ELi2ELi4ENS5_IJNS4_1CILi2EEENSA_ILi1EEESC_EEEEENS5_IJNSA_ILi64EEENSA_ILi16EEENSA_ILi128EEEEEENS_10bfloat16_tENS5_IJlSC_lEEESJ_SK_NS4_8TiledMMAINS4_8MMA_AtomIJNS4_20SM100_MMA_F16BF16_SSISJ_SJ_fLi64ELi16ELNS4_4UMMA5MajorE0ELSP_0ELNSO_7ScaleInE0ELSQ_0EEEEEENS4_6LayoutINS5_IJSC_SC_SC_EEENS5_IJNSA_ILi0EEESV_SV_EEEEENS5_IJNS4_10UnderscoreESY_SY_EEEEENS4_13SM90_TMA_LOADENS4_14ComposedLayoutINS4_7SwizzleILi3ELi4ELi3EEENS4_18smem_ptr_flag_bitsILi16EEENST_INS5_IJNSA_ILi8EEESF_EEENS5_IJSF_SC_EEEEEEEvNS4_8identityENS4_23SM90_TMA_LOAD_MULTICASTES1B_vS1C_EENS_8epilogue10collective18CollectiveEpilogueINS1F_23Sm100TmaWarpSpecializedILi2ELi1ELi8ELb1ELb0EEEJSI_NS5_IJNST_ISF_SC_EENST_ISG_SC_EEEEESJ_SK_SJ_SK_NS1F_6fusion15FusionCallbacksIS1J_NS1N_17LinearCombinationISJ_fSJ_fLNS_15FloatRoundStyleE2EEESI_S1M_JEEENS4_5SM1004TMEM4LOAD26SM100_TMEM_LOAD_16dp256b2xES11_NS12_INS13_ILi1ELi4ELi3EEES16_NST_INS5_IJS17_SG_EEENS5_IJSG_SC_EEEEEEENS4_17SM75_U32x4_LDSM_NENS4_14SM90_TMA_STOREES21_NS4_17SM90_U32x4_STSM_NENS4_39AutoVectorizingCopyWithAssumedAlignmentILi128EEEEEEvvEEEEvNT_6ParamsE,"",@"SHT_CUDA_INFO"
	.sectionflags	@""
	.align	4


	//----- nvinfo : EIATTR_CUDA_API_VERSION
	.align		4
        /*0000*/ 	.byte	0x04, 0x37
        /*0002*/ 	.short	(.L_31 - .L_30)
.L_30:
        /*0004*/ 	.word	0x00000082


	//----- nvinfo : EIATTR_KPARAM_INFO
	.align		4
.L_31:
        /*0008*/ 	.byte	0x04, 0x17
        /*000a*/ 	.short	(.L_33 - .L_32)
.L_32:
        /*000c*/ 	.word	0x00000000
        /*0010*/ 	.short	0x0000
        /*0012*/ 	.short	0x0000
        /*0014*/ 	.byte	0x00, 0xf0, 0x01, 0x20


	//----- nvinfo : EIATTR_AT_ENTRY_FRAGMENTS
	.align		4
.L_33:
        /*0018*/ 	.byte	0x04, 0x4f
        /*001a*/ 	.short	(.L_35 - .L_34)


	//   ....[0]....
.L_34:
        /*001c*/ 	.word	0x00000006


	//----- nvinfo : EIATTR_RESERVED_SMEM_USED
	.align		4
.L_35:
        /*0020*/ 	.byte	0x01, 0x41
	.zero		2


	//----- nvinfo : EIATTR_SPARSE_MMA_MASK
	.align		4
        /*0024*/ 	.byte	0x03, 0x50
        /*0026*/ 	.short	0x0000


	//----- nvinfo : EIATTR_TCGEN05_1CTA_USED
	.align		4
        /*0028*/ 	.byte	0x01, 0x51
	.zero		2


	//----- nvinfo : EIATTR_MAXREG_COUNT
	.align		4
        /*002c*/ 	.byte	0x03, 0x1b
        /*002e*/ 	.short	0x00ff


	//----- nvinfo : EIATTR_NUM_BARRIERS
	.align		4
        /*0030*/ 	.byte	0x02, 0x4c
        /*0032*/ 	.byte	0x07
	.zero		1


	//----- nvinfo : EIATTR_EXTERNS
	.align		4
        /*0034*/ 	.byte	0x04, 0x0f
        /*0036*/ 	.short	(.L_37 - .L_36)


	//   ....[0]....
	.align		4
.L_36:
        /*0038*/ 	.word	index@(__assertfail)


	//----- nvinfo : EIATTR_MERCURY_ISA_VERSION
	.align		4
.L_37:
        /*003c*/ 	.byte	0x03, 0x5f
        /*003e*/ 	.short	0x0101


	//----- nvinfo : EIATTR_INT_WARP_WIDE_INSTR_OFFSETS
	.align		4
        /*0040*/ 	.byte	0x04, 0x31
        /*0042*/ 	.short	(.L_39 - .L_38)


	//   ....[0]....
.L_38:
        /*0044*/ 	.word	0x00004450


	//   ....[1]....
        /*0048*/ 	.word	0x00004470


	//   ....[2]....
        /*004c*/ 	.word	0x000044a0


	//   ....[3]....
        /*0050*/ 	.word	0x00005070


	//   ....[4]....
        /*0054*/ 	.word	0x00005190


	//----- nvinfo : EIATTR_COOP_GROUP_MASK_REGIDS
	.align		4
.L_39:
        /*0058*/ 	.byte	0x04, 0x29
        /*005a*/ 	.short	(.L_41 - .L_40)


	//   ....[0]....
.L_40:
        /*005c*/ 	.word	0xffffffff


	//   ....[1]....
        /*0060*/ 	.word	0xffffffff


	//   ....[2]....
        /*0064*/ 	.word	0xffffffff


	//   ....[3]....
        /*0068*/ 	.word	0xffffffff


	//   ....[4]....
        /*006c*/ 	.word	0xffffffff


	//   ....[5]....
        /*0070*/ 	.word	0xffffffff


	//   ....[6]....
        /*0074*/ 	.word	0xffffffff


	//   ....[7]....
        /*0078*/ 	.word	0xffffffff


	//   ....[8]....
        /*007c*/ 	.word	0xffffffff


	//   ....[9]....
        /*0080*/ 	.word	0xffffffff


	//   ....[10]....
        /*0084*/ 	.word	0xffffffff


	//   ....[11]....
        /*0088*/ 	.word	0xffffffff


	//   ....[12]....
        /*008c*/ 	.word	0xffffffff


	//   ....[13]....
        /*0090*/ 	.word	0xffffffff


	//----- nvinfo : EIATTR_COOP_GROUP_INSTR_OFFSETS
	.align		4
.L_41:
        /*0094*/ 	.byte	0x04, 0x28
        /*0096*/ 	.short	(.L_43 - .L_42)


	//   ....[0]....
.L_42:
        /*0098*/ 	.word	0x00000080


	//   ....[1]....
        /*009c*/ 	.word	0x000004e0


	//   ....[2]....
        /*00a0*/ 	.word	0x00000780


	//   ....[3]....
        /*00a4*/ 	.word	0x000008e0


	//   ....[4]....
        /*00a8*/ 	.word	0x000009e0


	//   ....[5]....
        /*00ac*/ 	.word	0x00000b50


	//   ....[6]....
        /*00b0*/ 	.word	0x00000cf0


	//   ....[7]....
        /*00b4*/ 	.word	0x00000eb0


	//   ....[8]....
        /*00b8*/ 	.word	0x000021f0


	//   ....[9]....
        /*00bc*/ 	.word	0x00003480


	//   ....[10]....
        /*00c0*/ 	.word	0x00003690


	//   ....[11]....
        /*00c4*/ 	.word	0x000036c0


	//   ....[12]....
        /*00c8*/ 	.word	0x00004330


	//   ....[13]....
        /*00cc*/ 	.word	0x00004560


	//----- nvinfo : EIATTR_VRC_CTA_INIT_COUNT
	.align		4
.L_43:
        /*00d0*/ 	.byte	0x02, 0x4a
        /*00d2*/ 	.byte	0x80
	.zero		1


	//----- nvinfo : EIATTR_SYSCALL_OFFSETS
	.align		4
        /*00d4*/ 	.byte	0x04, 0x46
        /*00d6*/ 	.short	(.L_45 - .L_44)


	//   ....[0]....
.L_44:
        /*00d8*/ 	.word	0x00005d80


	//   ....[1]....
        /*00dc*/ 	.word	0x00005e70


	//   ....[2]....
        /*00e0*/ 	.word	0x00006550


	//----- nvinfo : EIATTR_MBARRIER_INSTR_OFFSETS
	.align		4
.L_45:
        /*00e4*/ 	.byte	0x04, 0x39
        /*00e6*/ 	.short	(.L_47 - .L_46)


	//   ....[0]....
.L_46:
        /*00e8*/ 	.word	0x00000600
        /*00ec*/ 	.word	0x000000ff
        /*00f0*/ 	.word	0x00000000
        /*00f4*/ 	.short	0x0100
        /*00f6*/ 	.byte	0x04
	.zero		1


	//   ....[1]....
        /*00f8*/ 	.word	0x00000610
        /*00fc*/ 	.word	0x000000ff
        /*0100*/ 	.word	0x00000058
        /*0104*/ 	.short	0x0100
        /*0106*/ 	.byte	0x04
	.zero		1


	//   ....[2]....
        /*0108*/ 	.word	0x00000620
        /*010c*/ 	.word	0x000000ff
        /*0110*/ 	.word	0x00000008
        /*0114*/ 	.short	0x0100
        /*0116*/ 	.byte	0x04
	.zero		1


	//   ....[3]....
        /*0118*/ 	.word	0x00000630
        /*011c*/ 	.word	0x000000ff
        /*0120*/ 	.word	0x00000060
        /*0124*/ 	.short	0x0100
        /*0126*/ 	.byte	0x04
	.zero		1


	//   ....[4]....
        /*0128*/ 	.word	0x00000640
        /*012c*/ 	.word	0x000000ff
        /*0130*/ 	.word	0x00000010
        /*0134*/ 	.short	0x0100
        /*0136*/ 	.byte	0x04
	.zero		1


	//   ....[5]....
        /*0138*/ 	.word	0x00000650
        /*013c*/ 	.word	0x000000ff
        /*0140*/ 	.word	0x00000068
        /*0144*/ 	.short	0x0100
        /*0146*/ 	.byte	0x04
	.zero		1


	//   ....[6]....
        /*0148*/ 	.word	0x00000660
        /*014c*/ 	.word	0x000000ff
        /*0150*/ 	.word	0x00000018
        /*0154*/ 	.short	0x0100
        /*0156*/ 	.byte	0x04
	.zero		1


	//   ....[7]....
        /*0158*/ 	.word	0x00000670
        /*015c*/ 	.word	0x000000ff
        /*0160*/ 	.word	0x00000070
        /*0164*/ 	.short	0x0100
        /*0166*/ 	.byte	0x04
	.zero		1


	//   ....[8]....
        /*0168*/ 	.word	0x00000680
        /*016c*/ 	.word	0x000000ff
        /*0170*/ 	.word	0x00000020
        /*0174*/ 	.short	0x0100
        /*0176*/ 	.byte	0x04
	.zero		1


	//   ....[9]....
        /*0178*/ 	.word	0x00000690
        /*017c*/ 	.word	0x000000ff
        /*0180*/ 	.word	0x00000078
        /*0184*/ 	.short	0x0100
        /*0186*/ 	.byte	0x04
	.zero		1


	//   ....[10]....
        /*0188*/ 	.word	0x000006a0
        /*018c*/ 	.word	0x000000ff
        /*0190*/ 	.word	0x00000028
        /*0194*/ 	.short	0x0100
        /*0196*/ 	.byte	0x04
	.zero		1


	//   ....[11]....
        /*0198*/ 	.word	0x000006b0
        /*019c*/ 	.word	0x000000ff
        /*01a0*/ 	.word	0x00000080
        /*01a4*/ 	.short	0x0100
        /*01a6*/ 	.byte	0x04
	.zero		1


	//   ....[12]....
        /*01a8*/ 	.word	0x000006c0
        /*01ac*/ 	.word	0x000000ff
        /*01b0*/ 	.word	0x00000030
        /*01b4*/ 	.short	0x0100
        /*01b6*/ 	.byte	0x04
	.zero		1


	//   ....[13]....
        /*01b8*/ 	.word	0x000006d0
        /*01bc*/ 	.word	0x000000ff
        /*01c0*/ 	.word	0x00000088
        /*01c4*/ 	.short	0x0100
        /*01c6*/ 	.byte	0x04
	.zero		1


	//   ....[14]....
        /*01c8*/ 	.word	0x000006e0
        /*01cc*/ 	.word	0x000000ff
        /*01d0*/ 	.word	0x00000038
        /*01d4*/ 	.short	0x0100
        /*01d6*/ 	.byte	0x04
	.zero		1


	//   ....[15]....
        /*01d8*/ 	.word	0x000006f0
        /*01dc*/ 	.word	0x000000ff
        /*01e0*/ 	.word	0x00000090
        /*01e4*/ 	.short	0x0100
        /*01e6*/ 	.byte	0x04
	.zero		1


	//   ....[16]....
        /*01e8*/ 	.word	0x00000700
        /*01ec*/ 	.word	0x000000ff
        /*01f0*/ 	.word	0x00000040
        /*01f4*/ 	.short	0x0100
        /*01f6*/ 	.byte	0x04
	.zero		1


	//   ....[17]....
        /*01f8*/ 	.word	0x00000710
        /*01fc*/ 	.word	0x000000ff
        /*0200*/ 	.word	0x00000098
        /*0204*/ 	.short	0x0100
        /*0206*/ 	.byte	0x04
	.zero		1


	//   ....[18]....
        /*0208*/ 	.word	0x00000720
        /*020c*/ 	.word	0x000000ff
        /*0210*/ 	.word	0x00000048
        /*0214*/ 	.short	0x0100
        /*0216*/ 	.byte	0x04
	.zero		1


	//   ....[19]....
        /*0218*/ 	.word	0x00000730
        /*021c*/ 	.word	0x000000ff
        /*0220*/ 	.word	0x000000a0
        /*0224*/ 	.short	0x0100
        /*0226*/ 	.byte	0x04
	.zero		1


	//   ....[20]....
        /*0228*/ 	.word	0x00000740
        /*022c*/ 	.word	0x000000ff
        /*0230*/ 	.word	0x00000050
        /*0234*/ 	.short	0x0100
        /*0236*/ 	.byte	0x04
	.zero		1


	//   ....[21]....
        /*0238*/ 	.word	0x00000750
        /*023c*/ 	.word	0x000000ff
        /*0240*/ 	.word	0x000000a8
        /*0244*/ 	.short	0x0100
        /*0246*/ 	.byte	0x04
	.zero		1


	//   ....[22]....
        /*0248*/ 	.word	0x00000890
        /*024c*/ 	.word	0x000000ff
        /*0250*/ 	.word	0x000000b0
        /*0254*/ 	.short	0x0100
        /*0256*/ 	.byte	0x04
	.zero		1


	//   ....[23]....
        /*0258*/ 	.word	0x000008a0
        /*025c*/ 	.word	0x000000ff
        /*0260*/ 	.word	0x000000c0
        /*0264*/ 	.short	0x0100
        /*0266*/ 	.byte	0x04
	.zero		1


	//   ....[24]....
        /*0268*/ 	.word	0x000008b0
        /*026c*/ 	.word	0x000000ff
        /*0270*/ 	.word	0x000000b8
        /*0274*/ 	.short	0x0100
        /*0276*/ 	.byte	0x04
	.zero		1


	//   ....[25]....
        /*0278*/ 	.word	0x000008c0
        /*027c*/ 	.word	0x000000ff
        /*0280*/ 	.word	0x000000c8
        /*0284*/ 	.short	0x0100
        /*0286*/ 	.byte	0x04
	.zero		1


	//   ....[26]....
        /*0288*/ 	.word	0x000009b0
        /*028c*/ 	.word	0x000000ff
        /*0290*/ 	.word	0x000000d0
        /*0294*/ 	.short	0x0100
        /*0296*/ 	.byte	0x06
	.zero		1


	//   ....[27]....
        /*0298*/ 	.word	0x000009c0
        /*029c*/ 	.word	0x000000ff
        /*02a0*/ 	.word	0x000000d8
        /*02a4*/ 	.short	0x0100
        /*02a6*/ 	.byte	0x06
	.zero		1


	//   ....[28]....
        /*02a8*/ 	.word	0x00000b00
        /*02ac*/ 	.word	0x000000ff
        /*02b0*/ 	.word	0x000000e0
        /*02b4*/ 	.short	0x0100
        /*02b6*/ 	.byte	0x06
	.zero		1


	//   ....[29]....
        /*02b8*/ 	.word	0x00000b10
        /*02bc*/ 	.word	0x000000ff
        /*02c0*/ 	.word	0x000000f0
        /*02c4*/ 	.short	0x0100
        /*02c6*/ 	.byte	0x06
	.zero		1


	//   ....[30]....
        /*02c8*/ 	.word	0x00000b20
        /*02cc*/ 	.word	0x000000ff
        /*02d0*/ 	.word	0x000000e8
        /*02d4*/ 	.short	0x0100
        /*02d6*/ 	.byte	0x06
	.zero		1


	//   ....[31]....
        /*02d8*/ 	.word	0x00000b30
        /*02dc*/ 	.word	0x000000ff
        /*02e0*/ 	.word	0x000000f8
        /*02e4*/ 	.short	0x0100
        /*02e6*/ 	.byte	0x06
	.zero		1


	//   ....[32]....
        /*02e8*/ 	.word	0x00000c60
        /*02ec*/ 	.word	0x000000ff
        /*02f0*/ 	.word	0x00000100
        /*02f4*/ 	.short	0x0100
        /*02f6*/ 	.byte	0x04
	.zero		1


	//   ....[33]....
        /*02f8*/ 	.word	0x00000c70
        /*02fc*/ 	.word	0x000000ff
        /*0300*/ 	.word	0x00000120
        /*0304*/ 	.short	0x0100
        /*0306*/ 	.byte	0x04
	.zero		1


	//   ....[34]....
        /*0308*/ 	.word	0x00000c80
        /*030c*/ 	.word	0x000000ff
        /*0310*/ 	.word	0x00000108
        /*0314*/ 	.short	0x0100
        /*0316*/ 	.byte	0x04
	.zero		1


	//   ....[35]....
        /*0318*/ 	.word	0x00000c90
        /*031c*/ 	.word	0x000000ff
        /*0320*/ 	.word	0x00000128
        /*0324*/ 	.short	0x0100
        /*0326*/ 	.byte	0x04
	.zero		1


	//   ....[36]....
        /*0328*/ 	.word	0x00000ca0
        /*032c*/ 	.word	0x000000ff
        /*0330*/ 	.word	0x00000110
        /*0334*/ 	.short	0x0100
        /*0336*/ 	.byte	0x04
	.zero		1


	//   ....[37]....
        /*0338*/ 	.word	0x00000cb0
        /*033c*/ 	.word	0x000000ff
        /*0340*/ 	.word	0x00000130
        /*0344*/ 	.short	0x0100
        /*0346*/ 	.byte	0x04
	.zero		1


	//   ....[38]....
        /*0348*/ 	.word	0x00000cc0
        /*034c*/ 	.word	0x000000ff
        /*0350*/ 	.word	0x00000118
        /*0354*/ 	.short	0x0100
        /*0356*/ 	.byte	0x04
	.zero		1


	//   ....[39]....
        /*0358*/ 	.word	0x00000cd0
        /*035c*/ 	.word	0x000000ff
        /*0360*/ 	.word	0x00000138
        /*0364*/ 	.short	0x0100
        /*0366*/ 	.byte	0x04
	.zero		1


	//   ....[40]....
        /*0368*/ 	.word	0x00000dc0
        /*036c*/ 	.word	0x000000ff
        /*0370*/ 	.word	0x00000140
        /*0374*/ 	.short	0x0100
        /*0376*/ 	.byte	0x04
	.zero		1


	//   ....[41]....
        /*0378*/ 	.word	0x00000dd0
        /*037c*/ 	.word	0x000000ff
        /*0380*/ 	.word	0x00000150
        /*0384*/ 	.short	0x0100
        /*0386*/ 	.byte	0x04
	.zero		1


	//   ....[42]....
        /*0388*/ 	.word	0x00000de0
        /*038c*/ 	.word	0x000000ff
        /*0390*/ 	.word	0x00000148
        /*0394*/ 	.short	0x0100
        /*0396*/ 	.byte	0x04
	.zero		1


	//   ....[43]....
        /*0398*/ 	.word	0x00000df0
        /*039c*/ 	.word	0x000000ff
        /*03a0*/ 	.word	0x00000158
        /*03a4*/ 	.short	0x0100
        /*03a6*/ 	.byte	0x04
	.zero		1


	//   ....[44]....
        /*03a8*/ 	.word	0x000018f0
        /*03ac*/ 	.word	0x00000003
        /*03b0*/ 	.word	0x00000150
        /*03b4*/ 	.short	0x010a
        /*03b6*/ 	.byte	0xff
	.zero		1


	//   ....[45]....
        /*03b8*/ 	.word	0x00001920
        /*03bc*/ 	.word	0x00000003
        /*03c0*/ 	.word	0x00000140
        /*03c4*/ 	.short	0x0101
        /*03c6*/ 	.byte	0xff
	.zero		1


	//   ....[46]....
        /*03c8*/ 	.word	0x000019f0
        /*03cc*/ 	.word	0x000000ff
        /*03d0*/ 	.word	0x00000058
        /*03d4*/ 	.short	0x010a
        /*03d6*/ 	.byte	0x04
	.zero		1


	//   ....[47]....
        /*03d8*/ 	.word	0x00001a70
        /*03dc*/ 	.word	0x000000ff
        /*03e0*/ 	.word	0x00000058
        /*03e4*/ 	.short	0x010a
        /*03e6*/ 	.byte	0x21
	.zero		1


	//   ....[48]....
        /*03e8*/ 	.word	0x00001c00
        /*03ec*/ 	.word	0x000000ff
        /*03f0*/ 	.word	0x00000058
        /*03f4*/ 	.short	0x010a
        /*03f6*/ 	.byte	0x05
	.zero		1


	//   ....[49]....
        /*03f8*/ 	.word	0x00001df0
        /*03fc*/ 	.word	0x000000ff
        /*0400*/ 	.word	0x000000d8
        /*0404*/ 	.short	0x0101
        /*0406*/ 	.byte	0x0d
	.zero		1


	//   ....[50]....
        /*0408*/ 	.word	0x00001e10
        /*040c*/ 	.word	0x000000ff
        /*0410*/ 	.word	0x00000058
        /*0414*/ 	.short	0x010a
        /*0416*/ 	.byte	0x04
	.zero		1


	//   ....[51]....
        /*0418*/ 	.word	0x00001e90
        /*041c*/ 	.word	0x000000ff
        /*0420*/ 	.word	0x00000058
        /*0424*/ 	.short	0x010a
        /*0426*/ 	.byte	0x21
	.zero		1


	//   ....[52]....
        /*0428*/ 	.word	0x00002020
        /*042c*/ 	.word	0x000000ff
        /*0430*/ 	.word	0x00000058
        /*0434*/ 	.short	0x010a
        /*0436*/ 	.byte	0x05
	.zero		1


	//   ....[53]....
        /*0438*/ 	.word	0x00002220
        /*043c*/ 	.word	0x00000003
        /*0440*/ 	.word	0x000000e0
        /*0444*/ 	.short	0x010a
        /*0446*/ 	.byte	0xff
	.zero		1


	//   ....[54]....
        /*0448*/ 	.word	0x00002370
        /*044c*/ 	.word	0x00000000
        /*0450*/ 	.word	0x00000000
        /*0454*/ 	.short	0x0101
        /*0456*/ 	.byte	0xff
	.zero		1


	//   ....[55]....
        /*0458*/ 	.word	0x00002910
        /*045c*/ 	.word	0x000000ff
        /*0460*/ 	.word	0x00000000
        /*0464*/ 	.short	0x010a
        /*0466*/ 	.byte	0x04
	.zero		1


	//   ....[56]....
        /*0468*/ 	.word	0x000029a0
        /*046c*/ 	.word	0x000000ff
        /*0470*/ 	.word	0x00000000
        /*0474*/ 	.short	0x010a
        /*0476*/ 	.byte	0x05
	.zero		1


	//   ....[57]....
        /*0478*/ 	.word	0x00002a30
        /*047c*/ 	.word	0x000000ff
        /*0480*/ 	.word	0x00000000
        /*0484*/ 	.short	0x010a
        /*0486*/ 	.byte	0x05
	.zero		1


	//   ....[58]....
        /*0488*/ 	.word	0x00002ac0
        /*048c*/ 	.word	0x000000ff
        /*0490*/ 	.word	0x00000000
        /*0494*/ 	.short	0x010a
        /*0496*/ 	.byte	0x05
	.zero		1


	//   ....[59]....
        /*0498*/ 	.word	0x00002b50
        /*049c*/ 	.word	0x000000ff
        /*04a0*/ 	.word	0x00000000
        /*04a4*/ 	.short	0x010a
        /*04a6*/ 	.byte	0x05
	.zero		1


	//   ....[60]....
        /*04a8*/ 	.word	0x00002be0
        /*04ac*/ 	.word	0x000000ff
        /*04b0*/ 	.word	0x00000000
        /*04b4*/ 	.short	0x010a
        /*04b6*/ 	.byte	0x05
	.zero		1


	//   ....[61]....
        /*04b8*/ 	.word	0x00002c70
        /*04bc*/ 	.word	0x000000ff
        /*04c0*/ 	.word	0x00000000
        /*04c4*/ 	.short	0x010a
        /*04c6*/ 	.byte	0x05
	.zero		1


	//   ....[62]....
        /*04c8*/ 	.word	0x00002d00
        /*04cc*/ 	.word	0x000000ff
        /*04d0*/ 	.word	0x00000000
        /*04d4*/ 	.short	0x010a
        /*04d6*/ 	.byte	0x05
	.zero		1


	//   ....[63]....
        /*04d8*/ 	.word	0x00002d90
        /*04dc*/ 	.word	0x000000ff
        /*04e0*/ 	.word	0x00000000
        /*04e4*/ 	.short	0x010a
        /*04e6*/ 	.byte	0x05
	.zero		1


	//   ....[64]....
        /*04e8*/ 	.word	0x00002e20
        /*04ec*/ 	.word	0x000000ff
        /*04f0*/ 	.word	0x00000000
        /*04f4*/ 	.short	0x010a
        /*04f6*/ 	.byte	0x05
	.zero		1


	//   ....[65]....
        /*04f8*/ 	.word	0x00002ec0
        /*04fc*/ 	.word	0x00000000
        /*0500*/ 	.word	0x00000000
        /*0504*/ 	.short	0x010a
        /*0506*/ 	.byte	0xff
	.zero		1


	//   ....[66]....
        /*0508*/ 	.word	0x00002fe0
        /*050c*/ 	.word	0x00000002
        /*0510*/ 	.word	0x00000140
        /*0514*/ 	.short	0x010a
        /*0516*/ 	.byte	0xff
	.zero		1


	//   ....[67]....
        /*0518*/ 	.word	0x00003040
        /*051c*/ 	.word	0x00000004
        /*0520*/ 	.word	0x00000000
        /*0524*/ 	.short	0x0101
        /*0526*/ 	.byte	0xff
	.zero		1


	//   ....[68]....
        /*0528*/ 	.word	0x00003060
        /*052c*/ 	.word	0x000000ff
        /*0530*/ 	.word	0x000000f0
        /*0534*/ 	.short	0x010a
        /*0536*/ 	.byte	0x04
	.zero		1


	//   ....[69]....
        /*0538*/ 	.word	0x00003180
        /*053c*/ 	.word	0x00000002
        /*0540*/ 	.word	0x000000e0
        /*0544*/ 	.short	0x010a
        /*0546*/ 	.byte	0xff
	.zero		1


	//   ....[70]....
        /*0548*/ 	.word	0x00003290
        /*054c*/ 	.word	0x00000002
        /*0550*/ 	.word	0x00000000
        /*0554*/ 	.short	0x0101
        /*0556*/ 	.byte	0xff
	.zero		1


	//   ....[71]....
        /*0558*/ 	.word	0x00003320
        /*055c*/ 	.word	0x000000ff
        /*0560*/ 	.word	0x000000f0
        /*0564*/ 	.short	0x0106
        /*0566*/ 	.byte	0x04
	.zero		1


	//   ....[72]....
        /*0568*/ 	.word	0x00003340
        /*056c*/ 	.word	0x000000ff
        /*0570*/ 	.word	0x000000f0
        /*0574*/ 	.short	0x010a
        /*0576*/ 	.byte	0x04
	.zero		1


	//   ....[73]....
        /*0578*/ 	.word	0x000033d0
        /*057c*/ 	.word	0x000000ff
        /*0580*/ 	.word	0x000000f0
        /*0584*/ 	.short	0x0106
        /*0586*/ 	.byte	0x07
	.zero		1


	//   ....[74]....
        /*0588*/ 	.word	0x00003410
        /*058c*/ 	.word	0x00000000
        /*0590*/ 	.word	0x000000f0
        /*0594*/ 	.short	0x010a
        /*0596*/ 	.byte	0xff
	.zero		1


	//   ....[75]....
        /*0598*/ 	.word	0x000039e0
        /*059c*/ 	.word	0x00000000
        /*05a0*/ 	.word	0x000000e0
        /*05a4*/ 	.short	0x010a
        /*05a6*/ 	.byte	0xff
	.zero		1


	//   ....[76]....
        /*05a8*/ 	.word	0x00003ae0
        /*05ac*/ 	.word	0x00000003
        /*05b0*/ 	.word	0x00000000
        /*05b4*/ 	.short	0x0101
        /*05b6*/ 	.byte	0xff
	.zero		1


	//   ....[77]....
        /*05b8*/ 	.word	0x00003af0
        /*05bc*/ 	.word	0x000000ff
        /*05c0*/ 	.word	0x00000000
        /*05c4*/ 	.short	0x010a
        /*05c6*/ 	.byte	0x04
	.zero		1


	//   ....[78]....
        /*05c8*/ 	.word	0x00003b70
        /*05cc*/ 	.word	0x000000ff
        /*05d0*/ 	.word	0x00000120
        /*05d4*/ 	.short	0x010a
        /*05d6*/ 	.byte	0x2e
	.zero		1


	//   ....[79]....
        /*05d8*/ 	.word	0x00003c50
        /*05dc*/ 	.word	0x000000ff
        /*05e0*/ 	.word	0x00000000
        /*05e4*/ 	.short	0x010a
        /*05e6*/ 	.byte	0x07
	.zero		1


	//   ....[80]....
        /*05e8*/ 	.word	0x00003d90
        /*05ec*/ 	.word	0x000000ff
        /*05f0*/ 	.word	0x00000000
        /*05f4*/ 	.short	0x010a
        /*05f6*/ 	.byte	0x04
	.zero		1


	//   ....[81]....
        /*05f8*/ 	.word	0x00004160
        /*05fc*/ 	.word	0x000000ff
        /*0600*/ 	.word	0x00000000
        /*0604*/ 	.short	0x010a
        /*0606*/ 	.byte	0x04
	.zero		1


	//   ....[82]....
        /*0608*/ 	.word	0x000041f0
        /*060c*/ 	.word	0x000000ff
        /*0610*/ 	.word	0x00000000
        /*0614*/ 	.short	0x010a
        /*0616*/ 	.byte	0x05
	.zero		1


	//   ....[83]....
        /*0618*/ 	.word	0x00004280
        /*061c*/ 	.word	0x000000ff
        /*0620*/ 	.word	0x00000000
        /*0624*/ 	.short	0x010a
        /*0626*/ 	.byte	0x05
	.zero		1


	//   ....[84]....
        /*0628*/ 	.word	0x00004310
        /*062c*/ 	.word	0x000000ff
        /*0630*/ 	.word	0x00000000
        /*0634*/ 	.short	0x010a
        /*0636*/ 	.byte	0x04
	.zero		1


	//   ....[85]....
        /*0638*/ 	.word	0x000047f0
        /*063c*/ 	.word	0x00000003
        /*0640*/ 	.word	0x000000e0
        /*0644*/ 	.short	0x010a
        /*0646*/ 	.byte	0xff
	.zero		1


	//   ....[86]....
        /*0648*/ 	.word	0x00004960
        /*064c*/ 	.word	0x00000000
        /*0650*/ 	.word	0x00000000
        /*0654*/ 	.short	0x0101
        /*0656*/ 	.byte	0xff
	.zero		1


	//   ....[87]....
        /*0658*/ 	.word	0x00004e10
        /*065c*/ 	.word	0x000000ff
        /*0660*/ 	.word	0x000000d8
        /*0664*/ 	.short	0x010a
        /*0666*/ 	.byte	0x18
	.zero		1


	//   ....[88]....
        /*0668*/ 	.word	0x00004fe0
        /*066c*/ 	.word	0x000000ff
        /*0670*/ 	.word	0x000000c0
        /*0674*/ 	.short	0x010a
        /*0676*/ 	.byte	0x04
	.zero		1


	//   ....[89]....
        /*0678*/ 	.word	0x00005230
        /*067c*/ 	.word	0x000000ff
        /*0680*/ 	.word	0x000000b0
        /*0684*/ 	.short	0x010b
        /*0686*/ 	.byte	0x04
	.zero		1


	//   ....[90]....
        /*0688*/ 	.word	0x00005240
        /*068c*/ 	.word	0x000000ff
        /*0690*/ 	.word	0x00000000
        /*0694*/ 	.short	0x0101
        /*0696*/ 	.byte	0x05
	.zero		1


	//   ....[91]....
        /*0698*/ 	.word	0x00005290
        /*069c*/ 	.word	0x000000ff
        /*06a0*/ 	.word	0x00000000
        /*06a4*/ 	.short	0x010a
        /*06a6*/ 	.byte	0x04
	.zero		1


	//   ....[92]....
        /*06a8*/ 	.word	0x00005330
        /*06ac*/ 	.word	0x00000000
        /*06b0*/ 	.word	0x00000000
        /*06b4*/ 	.short	0x010a
        /*06b6*/ 	.byte	0xff
	.zero		1


	//   ....[93]....
        /*06b8*/ 	.word	0x00005650
        /*06bc*/ 	.word	0x00000008
        /*06c0*/ 	.word	0x000000e0
        /*06c4*/ 	.short	0x010a
        /*06c6*/ 	.byte	0xff
	.zero		1


	//   ....[94]....
        /*06c8*/ 	.word	0x000057d0
        /*06cc*/ 	.word	0x00000000
        /*06d0*/ 	.word	0x00000000
        /*06d4*/ 	.short	0x0101
        /*06d6*/ 	.byte	0xff
	.zero		1


	//   ....[95]....
        /*06d8*/ 	.word	0x00006230
        /*06dc*/ 	.word	0x00000000
        /*06e0*/ 	.word	0x000000b0
        /*06e4*/ 	.short	0x010a
        /*06e6*/ 	.byte	0xff
	.zero		1


	//   ....[96]....
        /*06e8*/ 	.word	0x00006260
        /*06ec*/ 	.word	0x00000024
        /*06f0*/ 	.word	0x00000100
        /*06f4*/ 	.short	0x010a
        /*06f6*/ 	.byte	0xff
	.zero		1


	//   ....[97]....
        /*06f8*/ 	.word	0x00006380
        /*06fc*/ 	.word	0x00000000
        /*0700*/ 	.word	0x000000b0
        /*0704*/ 	.short	0x010a
        /*0706*/ 	.byte	0xff
	.zero		1


	//   ....[98]....
        /*0708*/ 	.word	0x00006430
        /*070c*/ 	.word	0x00000024
        /*0710*/ 	.word	0x00000100
        /*0714*/ 	.short	0x010a
        /*0716*/ 	.byte	0xff
	.zero		1


	//   ....[99]....
        /*0718*/ 	.word	0x00006780
        /*071c*/ 	.word	0x000000ff
        /*0720*/ 	.word	0x00000000
        /*0724*/ 	.short	0x0101
        /*0726*/ 	.byte	0x04
	.zero		1


	//   ....[100]....
        /*0728*/ 	.word	0x00006a10
        /*072c*/ 	.word	0x00000002
        /*0730*/ 	.word	0x00000000
        /*0734*/ 	.short	0x0101
        /*0736*/ 	.byte	0xff
	.zero		1


	//   ....[101]....
        /*0738*/ 	.word	0x00006cb0
        /*073c*/ 	.word	0x00000003
        /*0740*/ 	.word	0x00000150
        /*0744*/ 	.short	0x010a
        /*0746*/ 	.byte	0xff
	.zero		1


	//   ....[102]....
        /*0748*/ 	.word	0x00006d10
        /*074c*/ 	.word	0x00000000
        /*0750*/ 	.word	0x00000058
        /*0754*/ 	.short	0x010a
        /*0756*/ 	.byte	0xff
	.zero		1


	//   ....[103]....
        /*0758*/ 	.word	0x00006d70
        /*075c*/ 	.word	0x00000000
        /*0760*/ 	.word	0x00000058
        /*0764*/ 	.short	0x010a
        /*0766*/ 	.byte	0xff
	.zero		1


	//   ....[104]....
        /*0768*/ 	.word	0x00006dc0
        /*076c*/ 	.word	0x00000003
        /*0770*/ 	.word	0x000000e0
        /*0774*/ 	.short	0x010a
        /*0776*/ 	.byte	0xff
	.zero		1


	//   ....[105]....
        /*0778*/ 	.word	0x00006e20
        /*077c*/ 	.word	0x00000000
        /*0780*/ 	.word	0x00000000
        /*0784*/ 	.short	0x010a
        /*0786*/ 	.byte	0xff
	.zero		1


	//   ....[106]....
        /*0788*/ 	.word	0x00006e80
        /*078c*/ 	.word	0x00000000
        /*0790*/ 	.word	0x00000000
        /*0794*/ 	.short	0x010a
        /*0796*/ 	.byte	0xff
	.zero		1


	//   ....[107]....
        /*0798*/ 	.word	0x00006ee0
        /*079c*/ 	.word	0x00000000
        /*07a0*/ 	.word	0x00000000
        /*07a4*/ 	.short	0x010a
        /*07a6*/ 	.byte	0xff
	.zero		1


	//   ....[108]....
        /*07a8*/ 	.word	0x00006f40
        /*07ac*/ 	.word	0x00000000
        /*07b0*/ 	.word	0x00000000
        /*07b4*/ 	.short	0x010a
        /*07b6*/ 	.byte	0xff
	.zero		1


	//   ....[109]....
        /*07b8*/ 	.word	0x00006fa0
        /*07bc*/ 	.word	0x00000000
        /*07c0*/ 	.word	0x00000000
        /*07c4*/ 	.short	0x010a
        /*07c6*/ 	.byte	0xff
	.zero		1


	//   ....[110]....
        /*07c8*/ 	.word	0x00007000
        /*07cc*/ 	.word	0x00000000
        /*07d0*/ 	.word	0x00000000
        /*07d4*/ 	.short	0x010a
        /*07d6*/ 	.byte	0xff
	.zero		1


	//   ....[111]....
        /*07d8*/ 	.word	0x00007060
        /*07dc*/ 	.word	0x00000000
        /*07e0*/ 	.word	0x00000000
        /*07e4*/ 	.short	0x010a
        /*07e6*/ 	.byte	0xff
	.zero		1


	//   ....[112]....
        /*07e8*/ 	.word	0x000070c0
        /*07ec*/ 	.word	0x00000000
        /*07f0*/ 	.word	0x00000000
        /*07f4*/ 	.short	0x010a
        /*07f6*/ 	.byte	0xff
	.zero		1


	//   ....[113]....
        /*07f8*/ 	.word	0x00007120
        /*07fc*/ 	.word	0x00000000
        /*0800*/ 	.word	0x00000000
        /*0804*/ 	.short	0x010a
        /*0806*/ 	.byte	0xff
	.zero		1


	//   ....[114]....
        /*0808*/ 	.word	0x00007180
        /*080c*/ 	.word	0x00000000
        /*0810*/ 	.word	0x00000000
        /*0814*/ 	.short	0x010a
        /*0816*/ 	.byte	0xff
	.zero		1


	//   ....[115]....
        /*0818*/ 	.word	0x000071d0
        /*081c*/ 	.word	0x00000002
        /*0820*/ 	.word	0x00000140
        /*0824*/ 	.short	0x010a
        /*0826*/ 	.byte	0xff
	.zero		1


	//   ....[116]....
        /*0828*/ 	.word	0x00007230
        /*082c*/ 	.word	0x00000002
        /*0830*/ 	.word	0x000000f0
        /*0834*/ 	.short	0x010a
        /*0836*/ 	.byte	0xff
	.zero		1


	//   ....[117]....
        /*0838*/ 	.word	0x00007280
        /*083c*/ 	.word	0x00000002
        /*0840*/ 	.word	0x000000e0
        /*0844*/ 	.short	0x010a
        /*0846*/ 	.byte	0xff
	.zero		1


	//   ....[118]....
        /*0848*/ 	.word	0x000072e0
        /*084c*/ 	.word	0x00000000
        /*0850*/ 	.word	0x000000f0
        /*0854*/ 	.short	0x010a
        /*0856*/ 	.byte	0xff
	.zero		1


	//   ....[119]....
        /*0858*/ 	.word	0x00007330
        /*085c*/ 	.word	0x00000000
        /*0860*/ 	.word	0x000000e0
        /*0864*/ 	.short	0x010a
        /*0866*/ 	.byte	0xff
	.zero		1


	//   ....[120]....
        /*0868*/ 	.word	0x00007390
        /*086c*/ 	.word	0x00000003
        /*0870*/ 	.word	0x00000120
        /*0874*/ 	.short	0x010a
        /*0876*/ 	.byte	0xff
	.zero		1


	//   ....[121]....
        /*0878*/ 	.word	0x000073f0
        /*087c*/ 	.word	0x00000000
        /*0880*/ 	.word	0x00000000
        /*0884*/ 	.short	0x010a
        /*0886*/ 	.byte	0xff
	.zero		1


	//   ....[122]....
        /*0888*/ 	.word	0x00007450
        /*088c*/ 	.word	0x00000000
        /*0890*/ 	.word	0x00000000
        /*0894*/ 	.short	0x010a
        /*0896*/ 	.byte	0xff
	.zero		1


	//   ....[123]....
        /*0898*/ 	.word	0x000074b0
        /*089c*/ 	.word	0x00000000
        /*08a0*/ 	.word	0x00000000
        /*08a4*/ 	.short	0x010a
        /*08a6*/ 	.byte	0xff
	.zero		1


	//   ....[124]....
        /*08a8*/ 	.word	0x00007510
        /*08ac*/ 	.word	0x00000000
        /*08b0*/ 	.word	0x00000000
        /*08b4*/ 	.short	0x010a
        /*08b6*/ 	.byte	0xff
	.zero		1


	//   ....[125]....
        /*08b8*/ 	.word	0x00007570
        /*08bc*/ 	.word	0x00000000
        /*08c0*/ 	.word	0x00000000
        /*08c4*/ 	.short	0x010a
        /*08c6*/ 	.byte	0xff
	.zero		1


	//   ....[126]....
        /*08c8*/ 	.word	0x000075c0
        /*08cc*/ 	.word	0x00000003
        /*08d0*/ 	.word	0x000000e0
        /*08d4*/ 	.short	0x010a
        /*08d6*/ 	.byte	0xff
	.zero		1


	//   ....[127]....
        /*08d8*/ 	.word	0x00007620
        /*08dc*/ 	.word	0x00000000
        /*08e0*/ 	.word	0x000000d8
        /*08e4*/ 	.short	0x010a
        /*08e6*/ 	.byte	0xff
	.zero		1


	//   ....[128]....
        /*08e8*/ 	.word	0x00007680
        /*08ec*/ 	.word	0x00000003
        /*08f0*/ 	.word	0x000000c0
        /*08f4*/ 	.short	0x010a
        /*08f6*/ 	.byte	0xff
	.zero		1


	//   ....[129]....
        /*08f8*/ 	.word	0x000076e0
        /*08fc*/ 	.word	0x00000000
        /*0900*/ 	.word	0x00000000
        /*0904*/ 	.short	0x010a
        /*0906*/ 	.byte	0xff
	.zero		1


	//   ....[130]....
        /*0908*/ 	.word	0x00007730
        /*090c*/ 	.word	0x00000008
        /*0910*/ 	.word	0x000000e0
        /*0914*/ 	.short	0x010a
        /*0916*/ 	.byte	0xff
	.zero		1


	//   ....[131]....
        /*0918*/ 	.word	0x00007780
        /*091c*/ 	.word	0x00000000
        /*0920*/ 	.word	0x000000b0
        /*0924*/ 	.short	0x010a
        /*0926*/ 	.byte	0xff
	.zero		1


	//   ....[132]....
        /*0928*/ 	.word	0x000077d0
        /*092c*/ 	.word	0x00000024
        /*0930*/ 	.word	0x00000100
        /*0934*/ 	.short	0x010a
        /*0936*/ 	.byte	0xff
	.zero		1


	//----- nvinfo : EIATTR_NUM_MBARRIERS
	.align		4
.L_47:
        /*0938*/ 	.byte	0x03, 0x38
        /*093a*/ 	.short	0x002c


	//----- nvinfo : EIATTR_EXIT_INSTR_OFFSETS
	.align		4
        /*093c*/ 	.byte	0x04, 0x1c
        /*093e*/ 	.short	(.L_49 - .L_48)


	//   ....[0]....
.L_48:
        /*0940*/ 	.word	0x00002ef0


	//   ....[1]....
        /*0944*/ 	.word	0x000033e0


	//   ....[2]....
        /*0948*/ 	.word	0x00003440


	//   ....[3]....
        /*094c*/ 	.word	0x00004570


	//   ....[4]....
        /*0950*/ 	.word	0x00005360


	//   ....[5]....
        /*0954*/ 	.word	0x000053a0


	//   ....[6]....
        /*0958*/ 	.word	0x00006bc0


	//   ....[7]....
        /*095c*/ 	.word	0x00006c40


	//   ....[8]....
        /*0960*/ 	.word	0x00006c70


	//   ....[9]....
        /*0964*/ 	.word	0x00006ca0


	//----- nvinfo : EIATTR_MAX_THREADS
	.align		4
.L_49:
        /*0968*/ 	.byte	0x04, 0x05
        /*096a*/ 	.short	(.L_51 - .L_50)
.L_50:
        /*096c*/ 	.word	0x00000100
        /*0970*/ 	.word	0x00000001
        /*0974*/ 	.word	0x00000001


	//----- nvinfo : EIATTR_CRS_STACK_SIZE
	.align		4
.L_51:
        /*0978*/ 	.byte	0x04, 0x1e
        /*097a*/ 	.short	(.L_53 - .L_52)
.L_52:
        /*097c*/ 	.word	0x00000000


	//----- nvinfo : EIATTR_CBANK_PARAM_SIZE
	.align		4
.L_53:
        /*0980*/ 	.byte	0x03, 0x19
        /*0982*/ 	.short	0x0800


	//----- nvinfo : EIATTR_PARAM_CBANK
	.align		4
        /*0984*/ 	.byte	0x04, 0x0a
        /*0986*/ 	.short	(.L_55 - .L_54)
	.align		4
.L_54:
        /*0988*/ 	.word	index@(.nv.constant0._ZN7cutlass13device_kernelINS_4gemm6kernel13GemmUniversalIN4cute5tupleIJiiiiEEENS1_10collective13CollectiveMmaINS1_35MainloopSm100TmaUmmaWarpSpecializedILi11ELi2ELi4ENS5_IJNS4_1CILi2EEENSA_ILi1EEESC_EEEEENS5_IJNSA_ILi64EEENSA_ILi16EEENSA_ILi128EEEEEENS_10bfloat16_tENS5_IJlSC_lEEESJ_SK_NS4_8TiledMMAINS4_8MMA_AtomIJNS4_20SM100_MMA_F16BF16_SSISJ_SJ_fLi64ELi16ELNS4_4UMMA5MajorE0ELSP_0ELNSO_7ScaleInE0ELSQ_0EEEEEENS4_6LayoutINS5_IJSC_SC_SC_EEENS5_IJNSA_ILi0EEESV_SV_EEEEENS5_IJNS4_10UnderscoreESY_SY_EEEEENS4_13SM90_TMA_LOADENS4_14ComposedLayoutINS4_7SwizzleILi3ELi4ELi3EEENS4_18smem_ptr_flag_bitsILi16EEENST_INS5_IJNSA_ILi8EEESF_EEENS5_IJSF_SC_EEEEEEEvNS4_8identityENS4_23SM90_TMA_LOAD_MULTICASTES1B_vS1C_EENS_8epilogue10collective18CollectiveEpilogueINS1F_23Sm100TmaWarpSpecializedILi2ELi1ELi8ELb1ELb0EEEJSI_NS5_IJNST_ISF_SC_EENST_ISG_SC_EEEEESJ_SK_SJ_SK_NS1F_6fusion15FusionCallbacksIS1J_NS1N_17LinearCombinationISJ_fSJ_fLNS_15FloatRoundStyleE2EEESI_S1M_JEEENS4_5SM1004TMEM4LOAD26SM100_TMEM_LOAD_16dp256b2xES11_NS12_INS13_ILi1ELi4ELi3EEES16_NST_INS5_IJS17_SG_EEENS5_IJSG_SC_EEEEEEENS4_17SM75_U32x4_LDSM_NENS4_14SM90_TMA_STOREES21_NS4_17SM90_U32x4_STSM_NENS4_39AutoVectorizingCopyWithAssumedAlignmentILi128EEEEEEvvEEEEvNT_6ParamsE)
        /*098c*/ 	.short	0x0380
        /*098e*/ 	.short	0x0800


	//----- nvinfo : EIATTR_SW_WAR
	.align		4
.L_55:
        /*0990*/ 	.byte	0x04, 0x36
        /*0992*/ 	.short	(.L_57 - .L_56)
.L_56:
        /*0994*/ 	.word	0x00000008
.L_57:


//--------------------- .nv.callgraph             --------------------------
	.section	.nv.callgraph,"",@"SHT_CUDA_CALLGRAPH"
	.align	4
	.sectionentsize	8
	.align		4
        /*0000*/ 	.word	0x00000000
	.align		4
        /*0004*/ 	.word	0xffffffff
	.align		4
        /*0008*/ 	.word	index@(_ZN7cutlass13device_kernelINS_4gemm6kernel13GemmUniversalIN4cute5tupleIJiiiiEEENS1_10collective13CollectiveMmaINS1_35MainloopSm100TmaUmmaWarpSpecializedILi11ELi2ELi4ENS5_IJNS4_1CILi2EEENSA_ILi1EEESC_EEEEENS5_IJNSA_ILi64EEENSA_ILi16EEENSA_ILi128EEEEEENS_10bfloat16_tENS5_IJlSC_lEEESJ_SK_NS4_8TiledMMAINS4_8MMA_AtomIJNS4_20SM100_MMA_F16BF16_SSISJ_SJ_fLi64ELi16ELNS4_4UMMA5MajorE0ELSP_0ELNSO_7ScaleInE0ELSQ_0EEEEEENS4_6LayoutINS5_IJSC_SC_SC_EEENS5_IJNSA_ILi0EEESV_SV_EEEEENS5_IJNS4_10UnderscoreESY_SY_EEEEENS4_13SM90_TMA_LOADENS4_14ComposedLayoutINS4_7SwizzleILi3ELi4ELi3EEENS4_18smem_ptr_flag_bitsILi16EEENST_INS5_IJNSA_ILi8EEESF_EEENS5_IJSF_SC_EEEEEEEvNS4_8identityENS4_23SM90_TMA_LOAD_MULTICASTES1B_vS1C_EENS_8epilogue10collective18CollectiveEpilogueINS1F_23Sm100TmaWarpSpecializedILi2ELi1ELi8ELb1ELb0EEEJSI_NS5_IJNST_ISF_SC_EENST_ISG_SC_EEEEESJ_SK_SJ_SK_NS1F_6fusion15FusionCallbacksIS1J_NS1N_17LinearCombinationISJ_fSJ_fLNS_15FloatRoundStyleE2EEESI_S1M_JEEENS4_5SM1004TMEM4LOAD26SM100_TMEM_LOAD_16dp256b2xES11_NS12_INS13_ILi1ELi4ELi3EEES16_NST_INS5_IJS17_SG_EEENS5_IJSG_SC_EEEEEEENS4_17SM75_U32x4_LDSM_NENS4_14SM90_TMA_STOREES21_NS4_17SM90_U32x4_STSM_NENS4_39AutoVectorizingCopyWithAssumedAlignmentILi128EEEEEEvvEEEEvNT_6ParamsE)
	.align		4
        /*000c*/ 	.word	index@(__assertfail)
	.align		4
        /*0010*/ 	.word	0x00000000
	.align		4
        /*0014*/ 	.word	0xfffffffe
	.align		4
        /*0018*/ 	.word	0x00000000
	.align		4
        /*001c*/ 	.word	0xfffffffd
	.align		4
        /*0020*/ 	.word	0x00000000
	.align		4
        /*0024*/ 	.word	0xfffffffc


//--------------------- .nv.constant4             --------------------------
	.section	.nv.constant4,"a",@progbits
	.align	8
	.align		8
.nv.constant4:
        /*0000*/ 	.dword	__assertfail
	.align		8
        /*0008*/ 	.dword	__unnamed_1
	.align		8
        /*0010*/ 	.dword	__unnamed_2
	.align		8
        /*0018*/ 	.dword	_ZN40_INTERNAL_74808e71_4_k_cu_2c84c327_147554cuda3std3__45__cpo5beginE
	.align		8
        /*0020*/ 	.dword	_ZN40_INTERNAL_74808e71_4_k_cu_2c84c327_147554cuda3std3__45__cpo3endE
	.align		8
        /*0028*/ 	.dword	_ZN40_INTERNAL_74808e71_4_k_cu_2c84c327_147554cuda3std3__45__cpo6cbeginE
	.align		8
        /*0030*/ 	.dword	_ZN40_INTERNAL_74808e71_4_k_cu_2c84c327_147554cuda3std3__45__cpo4cendE
	.align		8
        /*0038*/ 	.dword	_ZN40_INTERNAL_74808e71_4_k_cu_2c84c327_147554cuda3std3__442_GLOBAL__N__74808e71_4_k_cu_2c84c327_147556ignoreE
	.align		8
        /*0040*/ 	.dword	_ZN40_INTERNAL_74808e71_4_k_cu_2c84c327_147554cuda3std3__419piecewise_constructE
	.align		8
        /*0048*/ 	.dword	_ZN40_INTERNAL_74808e71_4_k_cu_2c84c327_147554cuda3std3__48in_placeE
	.align		8
        /*0050*/ 	.dword	_ZN40_INTERNAL_74808e71_4_k_cu_2c84c327_147554cuda3std6ranges3__45__cpo4swapE
	.align		8
        /*0058*/ 	.dword	_ZN40_INTERNAL_74808e71_4_k_cu_2c84c327_147554cuda3std6ranges3__45__cpo9iter_moveE
	.align		8
        /*0060*/ 	.dword	_ZN40_INTERNAL_74808e71_4_k_cu_2c84c327_147554cute7productE
	.align		8
        /*0068*/ 	.dword	_ZN40_INTERNAL_74808e71_4_k_cu_2c84c327_147554cute1_E
	.align		8
        /*0070*/ 	.dword	$str$25
	.align		8
        /*0078*/ 	.dword	$str$26
	.align		8
        /*0080*/ 	.dword	$str$27
	.align		8
        /*0088*/ 	.dword	$str$28


//--------------------- .text._ZN7cutlass13device_kernelINS_4gemm6kernel13GemmUniversalIN4cute5tupleIJiiiiEEENS1_10collective13CollectiveMmaINS1_35MainloopSm100TmaUmmaWarpSpecializedILi11ELi2ELi4ENS5_IJNS4_1CILi2EEENSA_ILi1EEESC_EEEEENS5_IJNSA_ILi64EEENSA_ILi16EEENSA_ILi128EEEEEENS_10bfloat16_tENS5_IJlSC_lEEESJ_SK_NS4_8TiledMMAINS4_8MMA_AtomIJNS4_20SM100_MMA_F16BF16_SSISJ_SJ_fLi64ELi16ELNS4_4UMMA5MajorE0ELSP_0ELNSO_7ScaleInE0ELSQ_0EEEEEENS4_6LayoutINS5_IJSC_SC_SC_EEENS5_IJNSA_ILi0EEESV_SV_EEEEENS5_IJNS4_10UnderscoreESY_SY_EEEEENS4_13SM90_TMA_LOADENS4_14ComposedLayoutINS4_7SwizzleILi3ELi4ELi3EEENS4_18smem_ptr_flag_bitsILi16EEENST_INS5_IJNSA_ILi8EEESF_EEENS5_IJSF_SC_EEEEEEEvNS4_8identityENS4_23SM90_TMA_LOAD_MULTICASTES1B_vS1C_EENS_8epilogue10collective18CollectiveEpilogueINS1F_23Sm100TmaWarpSpecializedILi2ELi1ELi8ELb1ELb0EEEJSI_NS5_IJNST_ISF_SC_EENST_ISG_SC_EEEEESJ_SK_SJ_SK_NS1F_6fusion15FusionCallbacksIS1J_NS1N_17LinearCombinationISJ_fSJ_fLNS_15FloatRoundStyleE2EEESI_S1M_JEEENS4_5SM1004TMEM4LOAD26SM100_TMEM_LOAD_16dp256b2xES11_NS12_INS13_ILi1ELi4ELi3EEES16_NST_INS5_IJS17_SG_EEENS5_IJSG_SC_EEEEEEENS4_17SM75_U32x4_LDSM_NENS4_14SM90_TMA_STOREES21_NS4_17SM90_U32x4_STSM_NENS4_39AutoVectorizingCopyWithAssumedAlignmentILi128EEEEEEvvEEEEvNT_6ParamsE --------------------------
	.section	.text._ZN7cutlass13device_kernelINS_4gemm6kernel13GemmUniversalIN4cute5tupleIJiiiiEEENS1_10collective13CollectiveMmaINS1_35MainloopSm100TmaUmmaWarpSpecializedILi11ELi2ELi4ENS5_IJNS4_1CILi2EEENSA_ILi1EEESC_EEEEENS5_IJNSA_ILi64EEENSA_ILi16EEENSA_ILi128EEEEEENS_10bfloat16_tENS5_IJlSC_lEEESJ_SK_NS4_8TiledMMAINS4_8MMA_AtomIJNS4_20SM100_MMA_F16BF16_SSISJ_SJ_fLi64ELi16ELNS4_4UMMA5MajorE0ELSP_0ELNSO_7ScaleInE0ELSQ_0EEEEEENS4_6LayoutINS5_IJSC_SC_SC_EEENS5_IJNSA_ILi0EEESV_SV_EEEEENS5_IJNS4_10UnderscoreESY_SY_EEEEENS4_13SM90_TMA_LOADENS4_14ComposedLayoutINS4_7SwizzleILi3ELi4ELi3EEENS4_18smem_ptr_flag_bitsILi16EEENST_INS5_IJNSA_ILi8EEESF_EEENS5_IJSF_SC_EEEEEEEvNS4_8identityENS4_23SM90_TMA_LOAD_MULTICASTES1B_vS1C_EENS_8epilogue10collective18CollectiveEpilogueINS1F_23Sm100TmaWarpSpecializedILi2ELi1ELi8ELb1ELb0EEEJSI_NS5_IJNST_ISF_SC_EENST_ISG_SC_EEEEESJ_SK_SJ_SK_NS1F_6fusion15FusionCallbacksIS1J_NS1N_17LinearCombinationISJ_fSJ_fLNS_15FloatRoundStyleE2EEESI_S1M_JEEENS4_5SM1004TMEM4LOAD26SM100_TMEM_LOAD_16dp256b2xES11_NS12_INS13_ILi1ELi4ELi3EEES16_NST_INS5_IJS17_SG_EEENS5_IJSG_SC_EEEEEEENS4_17SM75_U32x4_LDSM_NENS4_14SM90_TMA_STOREES21_NS4_17SM90_U32x4_STSM_NENS4_39AutoVectorizingCopyWithAssumedAlignmentILi128EEEEEEvvEEEEvNT_6ParamsE,"ax",@progbits
	.align	128
.text._ZN7cutlass13device_kernelINS_4gemm6kernel13GemmUniversalIN4cute5tupleIJiiiiEEENS1_10collective13CollectiveMmaINS1_35MainloopSm100TmaUmmaWarpSpecializedILi11ELi2ELi4ENS5_IJNS4_1CILi2EEENSA_ILi1EEESC_EEEEENS5_IJNSA_ILi64EEENSA_ILi16EEENSA_ILi128EEEEEENS_10bfloat16_tENS5_IJlSC_lEEESJ_SK_NS4_8TiledMMAINS4_8MMA_AtomIJNS4_20SM100_MMA_F16BF16_SSISJ_SJ_fLi64ELi16ELNS4_4UMMA5MajorE0ELSP_0ELNSO_7ScaleInE0ELSQ_0EEEEEENS4_6LayoutINS5_IJSC_SC_SC_EEENS5_IJNSA_ILi0EEESV_SV_EEEEENS5_IJNS4_10UnderscoreESY_SY_EEEEENS4_13SM90_TMA_LOADENS4_14ComposedLayoutINS4_7SwizzleILi3ELi4ELi3EEENS4_18smem_ptr_flag_bitsILi16EEENST_INS5_IJNSA_ILi8EEESF_EEENS5_IJSF_SC_EEEEEEEvNS4_8identityENS4_23SM90_TMA_LOAD_MULTICASTES1B_vS1C_EENS_8epilogue10collective18CollectiveEpilogueINS1F_23Sm100TmaWarpSpecializedILi2ELi1ELi8ELb1ELb0EEEJSI_NS5_IJNST_ISF_SC_EENST_ISG_SC_EEEEESJ_SK_SJ_SK_NS1F_6fusion15FusionCallbacksIS1J_NS1N_17LinearCombinationISJ_fSJ_fLNS_15FloatRoundStyleE2EEESI_S1M_JEEENS4_5SM1004TMEM4LOAD26SM100_TMEM_LOAD_16dp256b2xES11_NS12_INS13_ILi1ELi4ELi3EEES16_NST_INS5_IJS17_SG_EEENS5_IJSG_SC_EEEEEEENS4_17SM75_U32x4_LDSM_NENS4_14SM90_TMA_STOREES21_NS4_17SM90_U32x4_STSM_NENS4_39AutoVectorizingCopyWithAssumedAlignmentILi128EEEEEEvvEEEEvNT_6ParamsE:
        .type           _ZN7cutlass13device_kernelINS_4gemm6kernel13GemmUniversalIN4cute5tupleIJiiiiEEENS1_10collective13CollectiveMmaINS1_35MainloopSm100TmaUmmaWarpSpecializedILi11ELi2ELi4ENS5_IJNS4_1CILi2EEENSA_ILi1EEESC_EEEEENS5_IJNSA_ILi64EEENSA_ILi16EEENSA_ILi128EEEEEENS_10bfloat16_tENS5_IJlSC_lEEESJ_SK_NS4_8TiledMMAINS4_8MMA_AtomIJNS4_20SM100_MMA_F16BF16_SSISJ_SJ_fLi64ELi16ELNS4_4UMMA5MajorE0ELSP_0ELNSO_7ScaleInE0ELSQ_0EEEEEENS4_6LayoutINS5_IJSC_SC_SC_EEENS5_IJNSA_ILi0EEESV_SV_EEEEENS5_IJNS4_10UnderscoreESY_SY_EEEEENS4_13SM90_TMA_LOADENS4_14ComposedLayoutINS4_7SwizzleILi3ELi4ELi3EEENS4_18smem_ptr_flag_bitsILi16EEENST_INS5_IJNSA_ILi8EEESF_EEENS5_IJSF_SC_EEEEEEEvNS4_8identityENS4_23SM90_TMA_LOAD_MULTICASTES1B_vS1C_EENS_8epilogue10collective18CollectiveEpilogueINS1F_23Sm100TmaWarpSpecializedILi2ELi1ELi8ELb1ELb0EEEJSI_NS5_IJNST_ISF_SC_EENST_ISG_SC_EEEEESJ_SK_SJ_SK_NS1F_6fusion15FusionCallbacksIS1J_NS1N_17LinearCombinationISJ_fSJ_fLNS_15FloatRoundStyleE2EEESI_S1M_JEEENS4_5SM1004TMEM4LOAD26SM100_TMEM_LOAD_16dp256b2xES11_NS12_INS13_ILi1ELi4ELi3EEES16_NST_INS5_IJS17_SG_EEENS5_IJSG_SC_EEEEEEENS4_17SM75_U32x4_LDSM_NENS4_14SM90_TMA_STOREES21_NS4_17SM90_U32x4_STSM_NENS4_39AutoVectorizingCopyWithAssumedAlignmentILi128EEEEEEvvEEEEvNT_6ParamsE,@function
        .size           _ZN7cutlass13device_kernelINS_4gemm6kernel13GemmUniversalIN4cute5tupleIJiiiiEEENS1_10collective13CollectiveMmaINS1_35MainloopSm100TmaUmmaWarpSpecializedILi11ELi2ELi4ENS5_IJNS4_1CILi2EEENSA_ILi1EEESC_EEEEENS5_IJNSA_ILi64EEENSA_ILi16EEENSA_ILi128EEEEEENS_10bfloat16_tENS5_IJlSC_lEEESJ_SK_NS4_8TiledMMAINS4_8MMA_AtomIJNS4_20SM100_MMA_F16BF16_SSISJ_SJ_fLi64ELi16ELNS4_4UMMA5MajorE0ELSP_0ELNSO_7ScaleInE0ELSQ_0EEEEEENS4_6LayoutINS5_IJSC_SC_SC_EEENS5_IJNSA_ILi0EEESV_SV_EEEEENS5_IJNS4_10UnderscoreESY_SY_EEEEENS4_13SM90_TMA_LOADENS4_14ComposedLayoutINS4_7SwizzleILi3ELi4ELi3EEENS4_18smem_ptr_flag_bitsILi16EEENST_INS5_IJNSA_ILi8EEESF_EEENS5_IJSF_SC_EEEEEEEvNS4_8identityENS4_23SM90_TMA_LOAD_MULTICASTES1B_vS1C_EENS_8epilogue10collective18CollectiveEpilogueINS1F_23Sm100TmaWarpSpecializedILi2ELi1ELi8ELb1ELb0EEEJSI_NS5_IJNST_ISF_SC_EENST_ISG_SC_EEEEESJ_SK_SJ_SK_NS1F_6fusion15FusionCallbacksIS1J_NS1N_17LinearCombinationISJ_fSJ_fLNS_15FloatRoundStyleE2EEESI_S1M_JEEENS4_5SM1004TMEM4LOAD26SM100_TMEM_LOAD_16dp256b2xES11_NS12_INS13_ILi1ELi4ELi3EEES16_NST_INS5_IJS17_SG_EEENS5_IJSG_SC_EEEEEEENS4_17SM75_U32x4_LDSM_NENS4_14SM90_TMA_STOREES21_NS4_17SM90_U32x4_STSM_NENS4_39AutoVectorizingCopyWithAssumedAlignmentILi128EEEEEEvvEEEEvNT_6ParamsE,(.L_x_166 - _ZN7cutlass13device_kernelINS_4gemm6kernel13GemmUniversalIN4cute5tupleIJiiiiEEENS1_10collective13CollectiveMmaINS1_35MainloopSm100TmaUmmaWarpSpecializedILi11ELi2ELi4ENS5_IJNS4_1CILi2EEENSA_ILi1EEESC_EEEEENS5_IJNSA_ILi64EEENSA_ILi16EEENSA_ILi128EEEEEENS_10bfloat16_tENS5_IJlSC_lEEESJ_SK_NS4_8TiledMMAINS4_8MMA_AtomIJNS4_20SM100_MMA_F16BF16_SSISJ_SJ_fLi64ELi16ELNS4_4UMMA5MajorE0ELSP_0ELNSO_7ScaleInE0ELSQ_0EEEEEENS4_6LayoutINS5_IJSC_SC_SC_EEENS5_IJNSA_ILi0EEESV_SV_EEEEENS5_IJNS4_10UnderscoreESY_SY_EEEEENS4_13SM90_TMA_LOADENS4_14ComposedLayoutINS4_7SwizzleILi3ELi4ELi3EEENS4_18smem_ptr_flag_bitsILi16EEENST_INS5_IJNSA_ILi8EEESF_EEENS5_IJSF_SC_EEEEEEEvNS4_8identityENS4_23SM90_TMA_LOAD_MULTICASTES1B_vS1C_EENS_8epilogue10collective18CollectiveEpilogueINS1F_23Sm100TmaWarpSpecializedILi2ELi1ELi8ELb1ELb0EEEJSI_NS5_IJNST_ISF_SC_EENST_ISG_SC_EEEEESJ_SK_SJ_SK_NS1F_6fusion15FusionCallbacksIS1J_NS1N_17LinearCombinationISJ_fSJ_fLNS_15FloatRoundStyleE2EEESI_S1M_JEEENS4_5SM1004TMEM4LOAD26SM100_TMEM_LOAD_16dp256b2xES11_NS12_INS13_ILi1ELi4ELi3EEES16_NST_INS5_IJS17_SG_EEENS5_IJSG_SC_EEEEEEENS4_17SM75_U32x4_LDSM_NENS4_14SM90_TMA_STOREES21_NS4_17SM90_U32x4_STSM_NENS4_39AutoVectorizingCopyWithAssumedAlignmentILi128EEEEEEvvEEEEvNT_6ParamsE)
        .other          _ZN7cutlass13device_kernelINS_4gemm6kernel13GemmUniversalIN4cute5tupleIJiiiiEEENS1_10collective13CollectiveMmaINS1_35MainloopSm100TmaUmmaWarpSpecializedILi11ELi2ELi4ENS5_IJNS4_1CILi2EEENSA_ILi1EEESC_EEEEENS5_IJNSA_ILi64EEENSA_ILi16EEENSA_ILi128EEEEEENS_10bfloat16_tENS5_IJlSC_lEEESJ_SK_NS4_8TiledMMAINS4_8MMA_AtomIJNS4_20SM100_MMA_F16BF16_SSISJ_SJ_fLi64ELi16ELNS4_4UMMA5MajorE0ELSP_0ELNSO_7ScaleInE0ELSQ_0EEEEEENS4_6LayoutINS5_IJSC_SC_SC_EEENS5_IJNSA_ILi0EEESV_SV_EEEEENS5_IJNS4_10UnderscoreESY_SY_EEEEENS4_13SM90_TMA_LOADENS4_14ComposedLayoutINS4_7SwizzleILi3ELi4ELi3EEENS4_18smem_ptr_flag_bitsILi16EEENST_INS5_IJNSA_ILi8EEESF_EEENS5_IJSF_SC_EEEEEEEvNS4_8identityENS4_23SM90_TMA_LOAD_MULTICASTES1B_vS1C_EENS_8epilogue10collective18CollectiveEpilogueINS1F_23Sm100TmaWarpSpecializedILi2ELi1ELi8ELb1ELb0EEEJSI_NS5_IJNST_ISF_SC_EENST_ISG_SC_EEEEESJ_SK_SJ_SK_NS1F_6fusion15FusionCallbacksIS1J_NS1N_17LinearCombinationISJ_fSJ_fLNS_15FloatRoundStyleE2EEESI_S1M_JEEENS4_5SM1004TMEM4LOAD26SM100_TMEM_LOAD_16dp256b2xES11_NS12_INS13_ILi1ELi4ELi3EEES16_NST_INS5_IJS17_SG_EEENS5_IJSG_SC_EEEEEEENS4_17SM75_U32x4_LDSM_NENS4_14SM90_TMA_STOREES21_NS4_17SM90_U32x4_STSM_NENS4_39AutoVectorizingCopyWithAssumedAlignmentILi128EEEEEEvvEEEEvNT_6ParamsE,@"STO_CUDA_ENTRY STV_DEFAULT"
_ZN7cutlass13device_kernelINS_4gemm6kernel13GemmUniversalIN4cute5tupleIJiiiiEEENS1_10collective13CollectiveMmaINS1_35MainloopSm100TmaUmmaWarpSpecializedILi11ELi2ELi4ENS5_IJNS4_1CILi2EEENSA_ILi1EEESC_EEEEENS5_IJNSA_ILi64EEENSA_ILi16EEENSA_ILi128EEEEEENS_10bfloat16_tENS5_IJlSC_lEEESJ_SK_NS4_8TiledMMAINS4_8MMA_AtomIJNS4_20SM100_MMA_F16BF16_SSISJ_SJ_fLi64ELi16ELNS4_4UMMA5MajorE0ELSP_0ELNSO_7ScaleInE0ELSQ_0EEEEEENS4_6LayoutINS5_IJSC_SC_SC_EEENS5_IJNSA_ILi0EEESV_SV_EEEEENS5_IJNS4_10UnderscoreESY_SY_EEEEENS4_13SM90_TMA_LOADENS4_14ComposedLayoutINS4_7SwizzleILi3ELi4ELi3EEENS4_18smem_ptr_flag_bitsILi16EEENST_INS5_IJNSA_ILi8EEESF_EEENS5_IJSF_SC_EEEEEEEvNS4_8identityENS4_23SM90_TMA_LOAD_MULTICASTES1B_vS1C_EENS_8epilogue10collective18CollectiveEpilogueINS1F_23Sm100TmaWarpSpecializedILi2ELi1ELi8ELb1ELb0EEEJSI_NS5_IJNST_ISF_SC_EENST_ISG_SC_EEEEESJ_SK_SJ_SK_NS1F_6fusion15FusionCallbacksIS1J_NS1N_17LinearCombinationISJ_fSJ_fLNS_15FloatRoundStyleE2EEESI_S1M_JEEENS4_5SM1004TMEM4LOAD26SM100_TMEM_LOAD_16dp256b2xES11_NS12_INS13_ILi1ELi4ELi3EEES16_NST_INS5_IJS17_SG_EEENS5_IJSG_SC_EEEEEEENS4_17SM75_U32x4_LDSM_NENS4_14SM90_TMA_STOREES21_NS4_17SM90_U32x4_STSM_NENS4_39AutoVectorizingCopyWithAssumedAlignmentILi128EEEEEEvvEEEEvNT_6ParamsE:
[----:B------:R-:W1:Y:S01]  /*0000*/  LDC R1, c[0x0][0x37c] ;  /* 0x0000df00ff017b82 */ /* 0x000e620000000800 */
[----:B------:R-:W2:Y:S01]  /*0010*/  S2R R48, SR_TID.X ;  /* 0x0000000000307919 */ /* 0x000ea20000002100 */
[----:B------:R-:W3:Y:S01]  /*0020*/  LDCU.64 UR8, c[0x0][0x890] ;  /* 0x00011200ff0877ac */ /* 0x000ee20008000a00 */
[----:B------:R-:W-:Y:S02]  /*0030*/  PRMT R23, RZ, 0x7610, R23 ;  /* 0x00007610ff177816 */ /* 0x000fe40000000017 */
[----:B------:R-:W-:Y:S01]  /*0040*/  ELECT P3, URZ, PT ;  /* 0x0000000000ff782f */ /* 0x000fe20003860000 */
[----:B---3--:R-:W-:-:S04]  /*0050*/  UISETP.NE.U32.AND UP0, UPT, UR8, URZ, UPT ;  /* 0x000000ff0800728c */ /* 0x008fc8000bf05070 */
[----:B------:R-:W-:Y:S01]  /*0060*/  UISETP.NE.AND.EX UP0, UPT, UR9, URZ, UPT, UP0 ;  /* 0x000000ff0900728c */ /* 0x000fe2000bf05300 */
[----:B--2---:R-:W-:-:S05]  /*0070*/  SHF.R.U32.HI R40, RZ, 0x5, R48 ;  /* 0x00000005ff287819 */ /* 0x004fca0000011630 */
[----:B------:R-:W2:Y:S02]  /*0080*/  SHFL.IDX PT, R0, R40, RZ, 0x1f ;  /* 0x00001fff28007589 */ /* 0x000ea400000e0000 */
[----:B--2---:R-:W-:Y:S01]  /*0090*/  R2UR UR18, R0 ;  /* 0x00000000001272ca */ /* 0x004fe200000e0000 */
[----:B-1----:R-:W-:-:S14]  /*00a0*/  BRA.U UP0, `(.L_x_0) ;  /* 0x0000000100307547 */ /* 0x002fdc000b800000 */
[----:B------:R-:W1:Y:S02]  /*00b0*/  LDCU.64 UR4, c[0x0][0x888] ;  /* 0x00011100ff0477ac */ /* 0x000e640008000a00 */
[----:B-1----:R-:W-:-:S04]  /*00c0*/  UISETP.NE.U32.AND UP0, UPT, UR4, URZ, UPT ;  /* 0x000000ff0400728c */ /* 0x002fc8000bf05070 */
[----:B------:R-:W-:-:S09]  /*00d0*/  UISETP.NE.AND.EX UP0, UPT, UR5, URZ, UPT, UP0 ;  /* 0x000000ff0500728c */ /* 0x000fd2000bf05300 */
[----:B------:R-:W-:Y:S05]  /*00e0*/  BRA.U !UP0, `(.L_x_1) ;  /* 0x0000000108147547 */ /* 0x000fea000b800000 */
[----:B------:R-:W1:Y:S01]  /*00f0*/  LDC.64 R2, c[0x0][0x888] ;  /* 0x00022200ff027b82 */ /* 0x000e620000000a00 */
[----:B------:R-:W1:Y:S02]  /*0100*/  LDCU.64 UR4, c[0x0][0x358] ;  /* 0x00006b00ff0477ac */ /* 0x000e640008000a00 */
[----:B-1----:R1:W5:Y:S01]  /*0110*/  LDG.E R19, desc[UR4][R2.64] ;  /* 0x0000000402137981 */ /* 0x002362000c1e1900 */
[----:B------:R-:W-:Y:S01]  /*0120*/  HFMA2 R23, -RZ, RZ, 0, 5.9604644775390625e-08 ;  /* 0x00000001ff177431 */ /* 0x000fe200000001ff */
[----:B------:R-:W-:Y:S05]  /*0130*/  BRA `(.L_x_0) ;  /* 0x00000000000c7947 */ /* 0x000fea0003800000 */
.L_x_1:
[----:B------:R-:W1:Y:S01]  /*0140*/  LDCU UR4, c[0x0][0x880] ;  /* 0x00011000ff0477ac */ /* 0x000e620008000800 */
[----:B------:R-:W-:Y:S01]  /*0150*/  HFMA2 R23, -RZ, RZ, 0, 5.9604644775390625e-08 ;  /* 0x00000001ff177431 */ /* 0x000fe200000001ff */
[----:B-1----:R-:W-:-:S07]  /*0160*/  MOV R19, UR4 ;  /* 0x0000000400137c02 */ /* 0x002fce0008000f00 */
.L_x_0:
[----:B------:R-:W2:Y:S02]  /*0170*/  LDCU.64 UR4, c[0x0][0x8b0] ;  /* 0x00011600ff0477ac */ /* 0x000ea40008000a00 */
[----:B--2---:R-:W-:-:S04]  /*0180*/  UISETP.NE.U32.AND UP0, UPT, UR4, URZ, UPT ;  /* 0x000000ff0400728c */ /* 0x004fc8000bf05070 */
[----:B------:R-:W-:-:S09]  /*0190*/  UISETP.NE.AND.EX UP0, UPT, UR5, URZ, UPT, UP0 ;  /* 0x000000ff0500728c */ /* 0x000fd2000bf05300 */
[----:B------:R-:W-:Y:S05]  /*01a0*/  BRA.U UP0, `(.L_x_2) ;  /* 0x0000000100287547 */ /* 0x000fea000b800000 */
[----:B------:R-:W2:Y:S02]  /*01b0*/  LDCU.64 UR4, c[0x0][0x8a8] ;  /* 0x00011500ff0477ac */ /* 0x000ea40008000a00 */
[----:B--2---:R-:W-:-:S04]  /*01c0*/  UISETP.NE.U32.AND UP0, UPT, UR4, URZ, UPT ;  /* 0x000000ff0400728c */ /* 0x004fc8000bf05070 */
[----:B------:R-:W-:-:S09]  /*01d0*/  UISETP.NE.AND.EX UP0, UPT, UR5, URZ, UPT, UP0 ;  /* 0x000000ff0500728c */ /* 0x000fd2000bf05300 */
[----:B------:R-:W-:Y:S05]  /*01e0*/  BRA.U !UP0, `(.L_x_3) ;  /* 0x0000000108107547 */ /* 0x000fea000b800000 */
[----:B-1----:R-:W1:Y:S01]  /*01f0*/  LDC.64 R2, c[0x0][0x8a8] ;  /* 0x00022a00ff027b82 */ /* 0x002e620000000a00 */
[----:B------:R-:W1:Y:S02]  /*0200*/  LDCU.64 UR4, c[0x0][0x358] ;  /* 0x00006b00ff0477ac */ /* 0x000e640008000a00 */
[----:B-1----:R2:W5:Y:S01]  /*0210*/  LDG.E R17, desc[UR4][R2.64] ;  /* 0x0000000402117981 */ /* 0x002562000c1e1900 */
[----:B------:R-:W-:Y:S05]  /*0220*/  BRA `(.L_x_2) ;  /* 0x0000000000087947 */ /* 0x000fea0003800000 */
.L_x_3:
[----:B------:R-:W2:Y:S02]  /*0230*/  LDCU UR4, c[0x0][0x8a0] ;  /* 0x00011400ff0477ac */ /* 0x000ea40008000800 */
[----:B--2---:R-:W-:Y:S02]  /*0240*/  MOV R17, UR4 ;  /* 0x0000000400117c02 */ /* 0x004fe40008000f00 */
.L_x_2:
[----:B------:R-:W-:Y:S01]  /*0250*/  IMAD.U32 R0, RZ, RZ, UR18 ;  /* 0x00000012ff007e24 */ /* 0x000fe2000f8e00ff */
[----:B------:R-:W-:Y:S04]  /*0260*/  BSSY.RECONVERGENT B0, `(.L_x_4) ;  /* 0x000000c000007945 */ /* 0x000fe80003800200 */
[C---:B------:R-:W-:Y:S02]  /*0270*/  ISETP.NE.OR P1, PT, R0.reuse, 0x1, !P3 ;  /* 0x000000010000780c */ /* 0x040fe40005f25670 */
[----:B------:R-:W-:-:S11]  /*0280*/  ISETP.NE.OR P0, PT, R0, 0x3, !P3 ;  /* 0x000000030000780c */ /* 0x000fd60005f05670 */
[----:B------:R-:W-:Y:S05]  /*0290*/  @P1 BRA `(.L_x_5) ;  /* 0x0000000000201947 */ /* 0x000fea0003800000 */
[----:B------:R-:W3:Y:S02]  /*02a0*/  LDCU.64 UR4, c[0x0][0x348] ;  /* 0x00006900ff0477ac */ /* 0x000ee40008000a00 */
[----:B---3--:R-:W-:Y:S02]  /*02b0*/  UIADD3 UR6, UP1, UPT, UR4, 0x80, URZ ;  /* 0x0000008004067890 */ /* 0x008fe4000ff3e0ff */
[----:B------:R-:W-:Y:S02]  /*02c0*/  UIADD3 UR4, UP0, UPT, UR4, 0x180, URZ ;  /* 0x0000018004047890 */ /* 0x000fe4000ff1e0ff */
[----:B------:R-:W-:Y:S02]  /*02d0*/  UIADD3.X UR7, UPT, UPT, URZ, UR5, URZ, UP1, !UPT ;  /* 0x00000005ff077290 */ /* 0x000fe40008ffe4ff */
[----:B------:R-:W-:-:S07]  /*02e0*/  UIADD3.X UR5, UPT, UPT, URZ, UR5, URZ, UP0, !UPT ;  /* 0x00000005ff057290 */ /* 0x000fce00087fe4ff */
[----:B------:R3:W-:Y:S02]  /*02f0*/  UTMACCTL.PF [UR6] ;  /* 0x00000000060079b9 */ /* 0x0007e40008040000 */
[----:B------:R3:W-:Y:S02]  /*0300*/  UTMACCTL.PF [UR4] ;  /* 0x00000000040079b9 */ /* 0x0007e40008040000 */
[----:B---3--:R-:W-:Y:S01]  /*0310*/  NOP ;  /* 0x0000000000007918 */ /* 0x008fe20000000000 */
.L_x_5:
[----:B------:R-:W-:Y:S05]  /*0320*/  BSYNC.RECONVERGENT B0 ;  /* 0x0000000000007941 */ /* 0x000fea0003800200 */
.L_x_4:
[----:B------:R-:W-:Y:S04]  /*0330*/  BSSY.RECONVERGENT B0, `(.L_x_6) ;  /* 0x000000a000007945 */ /* 0x000fe80003800200 */
        /* <DEDUP_REMOVED lines=9> */
.L_x_7:
[----:B------:R-:W-:Y:S05]  /*03d0*/  BSYNC.RECONVERGENT B0 ;  /* 0x0000000000007941 */ /* 0x000fea0003800200 */
.L_x_6:
[----:B------:R-:W3:Y:S01]  /*03e0*/  LDCU.64 UR4, c[0x0][0x888] ;  /* 0x00011100ff0477ac */ /* 0x000ee20008000a00 */
[----:B------:R-:W-:Y:S02]  /*03f0*/  UISETP.EQ.U32.AND UP2, UPT, UR8, URZ, UPT ;  /* 0x000000ff0800728c */ /* 0x000fe4000bf42070 */
[----:B------:R-:W-:Y:S02]  /*0400*/  UPLOP3.LUT UP3, UPT, UPT, UPT, UPT, 0x80, 0x8 ;  /* 0x000000000008789c */ /* 0x000fe40003f6f070 */
[----:B---3--:R-:W-:-:S04]  /*0410*/  UISETP.NE.U32.AND UP0, UPT, UR4, URZ, UPT ;  /* 0x000000ff0400728c */ /* 0x008fc8000bf05070 */
[----:B------:R-:W-:-:S04]  /*0420*/  UISETP.NE.AND.EX UP1, UPT, UR5, URZ, UPT, UP0 ;  /* 0x000000ff0500728c */ /* 0x000fc8000bf25300 */
[----:B------:R-:W-:-:S04]  /*0430*/  UISETP.EQ.OR.EX UP4, UPT, UR9, URZ, !UP1, UP2 ;  /* 0x000000ff0900728c */ /* 0x000fc8000cf82720 */
[----:B------:R-:W-:-:S05]  /*0440*/  UP2UR UR62, UPR, URZ, 0x10 ;  /* 0x00000010ff3e7883 */ /* 0x000fca0008000000 */
[----:B------:R-:W-:Y:S07]  /*0450*/  BRA.U !UP4, `(.L_x_8) ;  /* 0x000000010c207547 */ /* 0x000fee000b800000 */
[----:B------:R-:W-:Y:S01]  /*0460*/  UISETP.NE.U32.AND UP2, UPT, UR8, URZ, UPT ;  /* 0x000000ff0800728c */ /* 0x000fe2000bf45070 */
[----:B-----5:R-:W-:Y:S01]  /*0470*/  FSETP.NEU.AND P0, PT, R19, RZ, PT ;  /* 0x000000ff1300720b */ /* 0x020fe20003f0d000 */
[----:B------:R-:W-:Y:S02]  /*0480*/  USEL UR4, URZ, 0xffffffff, UP1 ;  /* 0xffffffffff047887 */ /* 0x000fe40008800000 */
[----:B------:R-:W-:-:S10]  /*0490*/  UISETP.NE.AND.EX UP2, UPT, UR9, URZ, UPT, UP2 ;  /* 0x000000ff0900728c */ /* 0x000fd4000bf45320 */
[----:B------:R-:W-:Y:S01]  /*04a0*/  VOTEU.ANY UP0, P0 ;  /* 0x0000000000ff7886 */ /* 0x000fe20000000100 */
[----:B------:R-:W-:-:S04]  /*04b0*/  @!UP2 USEL UR4, URZ, 0xffffffff, UP0 ;  /* 0xffffffffff04a887 */ /* 0x000fc80008000000 */
[----:B------:R-:W-:-:S04]  /*04c0*/  ULOP3.LUT UR4, UR4, 0x1, URZ, 0xc0, !UPT ;  /* 0x0000000104047892 */ /* 0x000fc8000f8ec0ff */
[----:B------:R-:W-:-:S11]  /*04d0*/  UISETP.NE.U32.AND UP3, UPT, UR4, 0x1, UPT ;  /* 0x000000010400788c */ /* 0x000fd6000bf65070 */
.L_x_8:
[----:B-12---:R-:W1:Y:S02]  /*04e0*/  SHFL.IDX PT, R2, R40, RZ, 0x1f ;  /* 0x00001fff28027589 */ /* 0x006e6400000e0000 */
[----:B-1----:R-:W-:-:S13]  /*04f0*/  ISETP.NE.AND P0, PT, R2, RZ, PT ;  /* 0x000000ff0200720c */ /* 0x002fda0003f05270 */
[----:B------:R-:W-:Y:S05]  /*0500*/  @P0 BRA `(.L_x_9) ;  /* 0x00000000009c0947 */ /* 0x000fea0003800000 */
[----:B------:R-:W-:Y:S01]  /*0510*/  ELECT P0, URZ, PT ;  /* 0x0000000000ff782f */ /* 0x000fe20003800000 */
[----:B------:R-:W-:-:S12]  /*0520*/  BSSY.RECONVERGENT B0, `(.L_x_9) ;  /* 0x0000025000007945 */ /* 0x000fd80003800200 */
[----:B------:R-:W-:Y:S05]  /*0530*/  @!P0 BRA `(.L_x_10) ;  /* 0x00000000008c8947 */ /* 0x000fea0003800000 */
[----:B------:R-:W1:Y:S01]  /*0540*/  S2UR UR4, SR_CgaCtaId ;  /* 0x00000000000479c3 */ /* 0x000e620000008800 */
[----:B------:R-:W-:Y:S01]  /*0550*/  UMOV UR5, 0x400 ;  /* 0x0000040000057882 */ /* 0x000fe20000000000 */
[----:B------:R-:W-:Y:S01]  /*0560*/  UMOV UR8, 0x1 ;  /* 0x0000000100087882 */ /* 0x000fe20000000000 */
[----:B------:R-:W-:Y:S01]  /*0570*/  UMOV UR6, 0x2 ;  /* 0x0000000200067882 */ /* 0x000fe20000000000 */
[----:B------:R-:W-:-:S04]  /*0580*/  UIADD3 UR8, UPT, UPT, -UR8, 0x100000, URZ ;  /* 0x0010000008087890 */ /* 0x000fc8000fffe1ff */
[----:B------:R-:W-:Y:S02]  /*0590*/  USHF.L.U32 UR9, UR8, 0xb, URZ ;  /* 0x0000000b08097899 */ /* 0x000fe400080006ff */
[----:B------:R-:W-:Y:S02]  /*05a0*/  USHF.L.U32 UR8, UR8, 0x1, URZ ;  /* 0x0000000108087899 */ /* 0x000fe400080006ff */
[----:B------:R-:W-:-:S04]  /*05b0*/  UIADD3 UR6, UPT, UPT, -UR6, 0x100000, URZ ;  /* 0x0010000006067890 */ /* 0x000fc8000fffe1ff */
[----:B------:R-:W-:Y:S02]  /*05c0*/  USHF.L.U32 UR7, UR6, 0xb, URZ ;  /* 0x0000000b06077899 */ /* 0x000fe400080006ff */
[----:B------:R-:W-:Y:S02]  /*05d0*/  USHF.L.U32 UR6, UR6, 0x1, URZ ;  /* 0x0000000106067899 */ /* 0x000fe400080006ff */
[----:B-1----:R-:W-:Y:S01]  /*05e0*/  ULEA UR4, UR4, UR5, 0x18 ;  /* 0x0000000504047291 */ /* 0x002fe2000f8ec0ff */
[----:B------:R-:W1:Y:S11]  /*05f0*/  FENCE.VIEW.ASYNC.S ;  /* 0x00000000000073c6 */ /* 0x000e760000000000 */
[----:B-1----:R1:W2:Y:S01]  /*0600*/  SYNCS.EXCH.64 URZ, [UR4], UR8 ;  /* 0x0000000804ff75b2 */ /* 0x0022a20008000100 */
[----:B------:R1:W3:Y:S01]  /*0610*/  SYNCS.EXCH.64 URZ, [UR4+0x58], UR6 ;  /* 0x0000580604ff75b2 */ /* 0x0002e20008000100 */
[----:B------:R1:W4:Y:S01]  /*0620*/  SYNCS.EXCH.64 URZ, [UR4+0x8], UR8 ;  /* 0x0000080804ff75b2 */ /* 0x0003220008000100 */
[----:B------:R1:W1:Y:S01]  /*0630*/  SYNCS.EXCH.64 URZ, [UR4+0x60], UR6 ;  /* 0x0000600604ff75b2 */ /* 0x0002620008000100 */
        /* <DEDUP_REMOVED lines=18> */
[----:B------:R-:W-:Y:S01]  /*0760*/  NOP ;  /* 0x0000000000007918 */ /* 0x000fe20000000000 */
.L_x_10:
[----:B-1----:R-:W-:Y:S05]  /*0770*/  BSYNC.RECONVERGENT B0 ;  /* 0x0000000000007941 */ /* 0x002fea0003800200 */
.L_x_9:
[----:B------:R-:W1:Y:S01]  /*0780*/  SHFL.IDX PT, R2, R40, RZ, 0x1f ;  /* 0x00001fff28027589 */ /* 0x000e6200000e0000 */
[----:B------:R-:W-:Y:S01]  /*0790*/  NOP ;  /* 0x0000000000007918 */ /* 0x000fe20000000000 */
[----:B-1----:R-:W-:-:S13]  /*07a0*/  ISETP.NE.AND P0, PT, R2, 0x1, PT ;  /* 0x000000010200780c */ /* 0x002fda0003f05270 */
[----:B------:R-:W-:Y:S05]  /*07b0*/  @P0 BRA `(.L_x_11) ;  /* 0x0000000000480947 */ /* 0x000fea0003800000 */
        /* <DEDUP_REMOVED lines=9> */
[----:B------:R-:W-:Y:S01]  /*0850*/  USHF.L.U32 UR6, UR6, 0x1, URZ ;  /* 0x0000000106067899 */ /* 0x000fe200080006ff */
[----:B------:R-:W-:Y:S01]  /*0860*/  ELECT P0, URZ, PT ;  /* 0x0000000000ff782f */ /* 0x000fe20003800000 */
[----:B-1----:R-:W-:Y:S01]  /*0870*/  ULEA UR4, UR4, UR5, 0x18 ;  /* 0x0000000504047291 */ /* 0x002fe2000f8ec0ff */
[----:B------:R-:W1:Y:S11]  /*0880*/  FENCE.VIEW.ASYNC.S ;  /* 0x00000000000073c6 */ /* 0x000e760000000000 */
[----:B-1----:R1:W1:Y:S01]  /*0890*/  SYNCS.EXCH.64 URZ, [UR4+0xb0], UR8 ;  /* 0x0000b00804ff75b2 */ /* 0x0022620008000100 */
[----:B------:R1:W1:Y:S01]  /*08a0*/  SYNCS.EXCH.64 URZ, [UR4+0xc0], UR6 ;  /* 0x0000c00604ff75b2 */ /* 0x0002620008000100 */
[----:B------:R1:W1:Y:S01]  /*08b0*/  SYNCS.EXCH.64 URZ, [UR4+0xb8], UR8 ;  /* 0x0000b80804ff75b2 */ /* 0x0002620008000100 */
[----:B------:R1:W1:Y:S01]  /*08c0*/  SYNCS.EXCH.64 URZ, [UR4+0xc8], UR6 ;  /* 0x0000c80604ff75b2 */ /* 0x0002620008000100 */
[----:B------:R-:W-:Y:S01]  /*08d0*/  NOP ;  /* 0x0000000000007918 */ /* 0x000fe20000000000 */
.L_x_11:
[----:B------:R-:W2:Y:S01]  /*08e0*/  SHFL.IDX PT, R2, R40, RZ, 0x1f ;  /* 0x00001fff28027589 */ /* 0x000ea200000e0000 */
[----:B------:R-:W-:Y:S01]  /*08f0*/  NOP ;  /* 0x0000000000007918 */ /* 0x000fe20000000000 */
[----:B--2---:R-:W-:-:S13]  /*0900*/  ISETP.NE.AND P0, PT, R2, 0x3, PT ;  /* 0x000000030200780c */ /* 0x004fda0003f05270 */
[----:B------:R-:W-:Y:S05]  /*0910*/  @P0 BRA `(.L_x_12) ;  /* 0x0000000000300947 */ /* 0x000fea0003800000 */
[----:B-1----:R-:W1:Y:S01]  /*0920*/  S2UR UR4, SR_CgaCtaId ;  /* 0x00000000000479c3 */ /* 0x002e620000008800 */
[----:B------:R-:W-:Y:S01]  /*0930*/  UMOV UR6, 0x400 ;  /* 0x0000040000067882 */ /* 0x000fe20000000000 */
[----:B------:R-:W-:Y:S01]  /*0940*/  UMOV UR5, 0x20 ;  /* 0x0000002000057882 */ /* 0x000fe20000000000 */
[----:B------:R-:W-:Y:S01]  /*0950*/  ELECT P0, URZ, PT ;  /* 0x0000000000ff782f */ /* 0x000fe20003800000 */
[----:B-1----:R-:W-:Y:S02]  /*0960*/  ULEA UR6, UR4, UR6, 0x18 ;  /* 0x0000000604067291 */ /* 0x002fe4000f8ec0ff */
[----:B------:R-:W-:-:S04]  /*0970*/  UIADD3 UR4, UPT, UPT, -UR5, 0x100000, URZ ;  /* 0x0010000005047890 */ /* 0x000fc8000fffe1ff */
[----:B------:R-:W-:Y:S02]  /*0980*/  USHF.L.U32 UR5, UR4, 0xb, URZ ;  /* 0x0000000b04057899 */ /* 0x000fe400080006ff */
[----:B------:R-:W-:Y:S01]  /*0990*/  USHF.L.U32 UR4, UR4, 0x1, URZ ;  /* 0x0000000104047899 */ /* 0x000fe200080006ff */
[----:B------:R-:W1:Y:S11]  /*09a0*/  FENCE.VIEW.ASYNC.S ;  /* 0x00000000000073c6 */ /* 0x000e760000000000 */
[----:B-1----:R2:W1:Y:S01]  /*09b0*/  SYNCS.EXCH.64 URZ, [UR6+0xd0], UR4 ;  /* 0x0000d00406ff75b2 */ /* 0x0024620008000100 */
[----:B------:R2:W1:Y:S02]  /*09c0*/  SYNCS.EXCH.64 URZ, [UR6+0xd8], UR4 ;  /* 0x0000d80406ff75b2 */ /* 0x0004640008000100 */
[----:B--2---:R-:W-:Y:S01]  /*09d0*/  NOP ;  /* 0x0000000000007918 */ /* 0x004fe20000000000 */
.L_x_12:
[----:B------:R-:W2:Y:S01]  /*09e0*/  SHFL.IDX PT, R2, R40, RZ, 0x1f ;  /* 0x00001fff28027589 */ /* 0x000ea200000e0000 */
[----:B------:R-:W-:Y:S01]  /*09f0*/  NOP ;  /* 0x0000000000007918 */ /* 0x000fe20000000000 */
[----:B--2---:R-:W-:-:S13]  /*0a00*/  ISETP.NE.AND P0, PT, R2, 0x4, PT ;  /* 0x000000040200780c */ /* 0x004fda0003f05270 */
[----:B------:R-:W-:Y:S05]  /*0a10*/  @P0 BRA `(.L_x_13) ;  /* 0x00000000004c0947 */ /* 0x000fea0003800000 */
[----:B-1----:R-:W1:Y:S01]  /*0a20*/  S2UR UR6, SR_CgaCtaId ;  /* 0x00000000000679c3 */ /* 0x002e620000008800 */
[----:B------:R-:W-:Y:S01]  /*0a30*/  UMOV UR4, 0x1e0 ;  /* 0x000001e000047882 */ /* 0x000fe20000000000 */
[----:B------:R-:W-:Y:S01]  /*0a40*/  UMOV UR5, 0x400 ;  /* 0x0000040000057882 */ /* 0x000fe20000000000 */
[----:B------:R-:W-:Y:S01]  /*0a50*/  USEL UR4, UR4, 0x1a0, UP3 ;  /* 0x000001a004047887 */ /* 0x000fe20009800000 */
[----:B------:R-:W-:Y:S01]  /*0a60*/  UMOV UR8, 0x1 ;  /* 0x0000000100087882 */ /* 0x000fe20000000000 */
[----:B------:R-:W-:Y:S01]  /*0a70*/  ELECT P0, URZ, PT ;  /* 0x0000000000ff782f */ /* 0x000fe20003800000 */
[----:B------:R-:W-:-:S04]  /*0a80*/  UIADD3 UR8, UPT, UPT, -UR8, 0x100000, URZ ;  /* 0x0010000008087890 */ /* 0x000fc8000fffe1ff */
[----:B------:R-:W-:Y:S02]  /*0a90*/  USHF.L.U32 UR9, UR8, 0xb, URZ ;  /* 0x0000000b08097899 */ /* 0x000fe400080006ff */
[----:B------:R-:W-:Y:S02]  /*0aa0*/  USHF.L.U32 UR8, UR8, 0x1, URZ ;  /* 0x0000000108087899 */ /* 0x000fe400080006ff */
[----:B-1----:R-:W-:Y:S02]  /*0ab0*/  ULEA UR6, UR6, UR5, 0x18 ;  /* 0x0000000506067291 */ /* 0x002fe4000f8ec0ff */
[----:B------:R-:W-:-:S04]  /*0ac0*/  UIADD3 UR4, UPT, UPT, -UR4, 0x100000, URZ ;  /* 0x0010000004047890 */ /* 0x000fc8000fffe1ff */
[----:B------:R-:W-:Y:S02]  /*0ad0*/  USHF.L.U32 UR5, UR4, 0xb, URZ ;  /* 0x0000000b04057899 */ /* 0x000fe400080006ff */
[----:B------:R-:W-:Y:S01]  /*0ae0*/  USHF.L.U32 UR4, UR4, 0x1, URZ ;  /* 0x0000000104047899 */ /* 0x000fe200080006ff */
[----:B------:R-:W1:Y:S03]  /*0af0*/  FENCE.VIEW.ASYNC.S ;  /* 0x00000000000073c6 */ /* 0x000e660000000000 */
[----:B-1----:R2:W1:Y:S08]  /*0b00*/  SYNCS.EXCH.64 URZ, [UR6+0xe0], UR8 ;  /* 0x0000e00806ff75b2 */ /* 0x0024700008000100 */
[----:B------:R2:W1:Y:S01]  /*0b10*/  SYNCS.EXCH.64 URZ, [UR6+0xf0], UR4 ;  /* 0x0000f00406ff75b2 */ /* 0x0004620008000100 */
[----:B------:R2:W1:Y:S01]  /*0b20*/  SYNCS.EXCH.64 URZ, [UR6+0xe8], UR8 ;  /* 0x0000e80806ff75b2 */ /* 0x0004620008000100 */
[----:B------:R2:W1:Y:S02]  /*0b30*/  SYNCS.EXCH.64 URZ, [UR6+0xf8], UR4 ;  /* 0x0000f80406ff75b2 */ /* 0x0004640008000100 */
[----:B--2---:R-:W-:Y:S01]  /*0b40*/  NOP ;  /* 0x0000000000007918 */ /* 0x004fe20000000000 */
.L_x_13:
[----:B------:R-:W2:Y:S01]  /*0b50*/  SHFL.IDX PT, R2, R40, RZ, 0x1f ;  /* 0x00001fff28027589 */ /* 0x000ea200000e0000 */
[----:B------:R-:W-:Y:S01]  /*0b60*/  NOP ;  /* 0x0000000000007918 */ /* 0x000fe20000000000 */
[----:B--2---:R-:W-:-:S13]  /*0b70*/  ISETP.NE.AND P0, PT, R2, 0x5, PT ;  /* 0x000000050200780c */ /* 0x004fda0003f05270 */
[----:B------:R-:W-:Y:S05]  /*0b80*/  @P0 BRA `(.L_x_14) ;  /* 0x0000000000580947 */ /* 0x000fea0003800000 */
[----:B-1----:R-:W1:Y:S01]  /*0b90*/  S2UR UR4, SR_CgaCtaId ;  /* 0x00000000000479c3 */ /* 0x002e620000008800 */
        /* <DEDUP_REMOVED lines=16> */
[----:B------:R2:W1:Y:S01]  /*0ca0*/  SYNCS.EXCH.64 URZ, [UR4+0x110], UR8 ;  /* 0x0001100804ff75b2 */ /* 0x0004620008000100 */
[----:B------:R2:W1:Y:S01]  /*0cb0*/  SYNCS.EXCH.64 URZ, [UR4+0x130], UR6 ;  /* 0x0001300604ff75b2 */ /* 0x0004620008000100 */
[----:B------:R2:W1:Y:S01]  /*0cc0*/  SYNCS.EXCH.64 URZ, [UR4+0x118], UR8 ;  /* 0x0001180804ff75b2 */ /* 0x0004620008000100 */
[----:B------:R2:W1:Y:S02]  /*0cd0*/  SYNCS.EXCH.64 URZ, [UR4+0x138], UR6 ;  /* 0x0001380604ff75b2 */ /* 0x0004640008000100 */
[----:B--2---:R-:W-:Y:S01]  /*0ce0*/  NOP ;  /* 0x0000000000007918 */ /* 0x004fe20000000000 */
.L_x_14:
[----:B------:R-:W2:Y:S01]  /*0cf0*/  SHFL.IDX PT, R2, R40, RZ, 0x1f ;  /* 0x00001fff28027589 */ /* 0x000ea200000e0000 */
[----:B------:R-:W1:Y:S01]  /*0d00*/  S2UR UR52, SR_CgaCtaId ;  /* 0x00000000003479c3 */ /* 0x000e620000008800 */
[----:B------:R-:W-:Y:S01]  /*0d10*/  NOP ;  /* 0x0000000000007918 */ /* 0x000fe20000000000 */
[----:B--2---:R-:W-:-:S13]  /*0d20*/  ISETP.NE.AND P0, PT, R2, 0x3, PT ;  /* 0x000000030200780c */ /* 0x004fda0003f05270 */
[----:B-1----:R-:W-:Y:S05]  /*0d30*/  @P0 BRA `(.L_x_15) ;  /* 0x0000000000340947 */ /* 0x002fea0003800000 */
[----:B------:R-:W-:Y:S01]  /*0d40*/  UMOV UR4, 0x400 ;  /* 0x0000040000047882 */ /* 0x000fe20000000000 */
[----:B------:R-:W-:Y:S01]  /*0d50*/  UMOV UR6, 0x20 ;  /* 0x0000002000067882 */ /* 0x000fe20000000000 */
[----:B------:R-:W-:Y:S02]  /*0d60*/  ULEA UR4, UR52, UR4, 0x18 ;  /* 0x0000000434047291 */ /* 0x000fe4000f8ec0ff */
[----:B------:R-:W-:-:S04]  /*0d70*/  UIADD3 UR6, UPT, UPT, -UR6, 0x100000, URZ ;  /* 0x0010000006067890 */ /* 0x000fc8000fffe1ff */
[----:B------:R-:W-:Y:S02]  /*0d80*/  USHF.L.U32 UR7, UR6, 0xb, URZ ;  /* 0x0000000b06077899 */ /* 0x000fe400080006ff */
[----:B------:R-:W-:Y:S01]  /*0d90*/  USHF.L.U32 UR6, UR6, 0x1, URZ ;  /* 0x0000000106067899 */ /* 0x000fe200080006ff */
[----:B------:R-:W-:Y:S01]  /*0da0*/  ELECT P0, URZ, PT ;  /* 0x0000000000ff782f */ /* 0x000fe20003800000 */
[----:B------:R-:W1:Y:S10]  /*0db0*/  FENCE.VIEW.ASYNC.S ;  /* 0x00000000000073c6 */ /* 0x000e740000000000 */
[----:B-1----:R1:W2:Y:S01]  /*0dc0*/  SYNCS.EXCH.64 URZ, [UR4+0x140], UR6 ;  /* 0x0001400604ff75b2 */ /* 0x0022a20008000100 */
[----:B------:R1:W1:Y:S01]  /*0dd0*/  SYNCS.EXCH.64 URZ, [UR4+0x150], UR6 ;  /* 0x0001500604ff75b2 */ /* 0x0002620008000100 */
[----:B------:R1:W1:Y:S01]  /*0de0*/  SYNCS.EXCH.64 URZ, [UR4+0x148], UR6 ;  /* 0x0001480604ff75b2 */ /* 0x0002620008000100 */
[----:B------:R1:W1:Y:S01]  /*0df0*/  SYNCS.EXCH.64 URZ, [UR4+0x158], UR6 ;  /* 0x0001580604ff75b2 */ /* 0x0002620008000100 */
[----:B------:R-:W-:Y:S01]  /*0e00*/  NOP ;  /* 0x0000000000007918 */ /* 0x000fe20000000000 */
.L_x_15:
[----:B-1----:R-:W1:Y:S01]  /*0e10*/  LDCU UR4, c[0x0][0x36c] ;  /* 0x00006d80ff0477ac */ /* 0x002e620008000800 */
[----:B------:R-:W-:Y:S01]  /*0e20*/  ISETP.NE.OR P3, PT, R0, 0x2, !P3 ;  /* 0x000000020000780c */ /* 0x000fe20005f65670 */
[----:B------:R-:W-:Y:S01]  /*0e30*/  NOP ;  /* 0x0000000000007918 */ /* 0x000fe20000000000 */
[----:B------:R-:W-:Y:S01]  /*0e40*/  LOP3.LUT R0, R48, 0x1f, RZ, 0xc0, !PT ;  /* 0x0000001f30007812 */ /* 0x000fe200078ec0ff */
[----:B------:R-:W-:Y:S02]  /*0e50*/  UISETP.NE.AND UP4, UPT, UR18, 0x2, UPT ;  /* 0x000000021200788c */ /* 0x000fe4000bf85270 */
[----:B------:R-:W-:Y:S02]  /*0e60*/  UISETP.NE.AND UP5, UPT, UR18, URZ, UPT ;  /* 0x000000ff1200728c */ /* 0x000fe4000bfa5270 */
[----:B-1----:R-:W-:-:S09]  /*0e70*/  UISETP.EQ.U32.AND UP6, UPT, UR4, 0x1, UPT ;  /* 0x000000010400788c */ /* 0x002fd2000bfc2070 */
[----:B------:R-:W-:Y:S05]  /*0e80*/  BRA.U !UP6, `(.L_x_16) ;  /* 0x000000010e087547 */ /* 0x000fea000b800000 */
[----:B--234-:R-:W-:Y:S01]  /*0e90*/  UCGABAR_ARV ;  /* 0x00000000000079c7 */ /* 0x01cfe20008000000 */
[----:B------:R-:W-:Y:S05]  /*0ea0*/  BRA `(.L_x_17) ;  /* 0x0000000000047947 */ /* 0x000fea0003800000 */
.L_x_16:
[----:B--234-:R-:W-:Y:S01]  /*0eb0*/  NOP ;  /* 0x0000000000007918 */ /* 0x01cfe20000000000 */
.L_x_17:
[----:B------:R-:W1:Y:S01]  /*0ec0*/  S2UR UR46, SR_CTAID.X ;  /* 0x00000000002e79c3 */ /* 0x000e620000002500 */
[----:B------:R-:W-:-:S05]  /*0ed0*/  CS2R.32 R3, SR_CgaSize ;  /* 0x0000000000037805 */ /* 0x000fca0000008a00 */
[----:B------:R-:W-:-:S05]  /*0ee0*/  IMAD R3, R3, -0xa0, RZ ;  /* 0xffffff6003037824 */ /* 0x000fca00078e02ff */
[----:B------:R-:W-:-:S14]  /*0ef0*/  R2UR UR5, R3 ;  /* 0x00000000030572ca */ /* 0x000fdc00000e0000 */
[----:B------:R-:W2:Y:S01]  /*0f00*/  LDCU UR5, c[0x0][UR5+0x2b0] ;  /* 0x00005600050577ac */ /* 0x000ea20008000800 */
[----:B------:R-:W-:-:S05]  /*0f10*/  CS2R.32 R3, SR_CgaSize ;  /* 0x0000000000037805 */ /* 0x000fca0000008a00 */
[----:B------:R-:W-:-:S05]  /*0f20*/  IMAD R3, R3, -0xa0, RZ ;  /* 0xffffff6003037824 */ /* 0x000fca00078e02ff */
[----:B------:R-:W-:-:S14]  /*0f30*/  R2UR UR4, R3 ;  /* 0x00000000030472ca */ /* 0x000fdc00000e0000 */
[----:B------:R-:W3:Y:S01]  /*0f40*/  LDCU UR4, c[0x0][UR4+0x2b4] ;  /* 0x00005680040477ac */ /* 0x000ee20008000800 */
[----:B------:R-:W4:Y:S01]  /*0f50*/  S2UR UR45, SR_CTAID.Y ;  /* 0x00000000002d79c3 */ /* 0x000f220000002600 */
[----:B------:R-:W-:-:S05]  /*0f60*/  CS2R.32 R3, SR_CgaSize ;  /* 0x0000000000037805 */ /* 0x000fca0000008a00 */
[----:B------:R-:W-:-:S05]  /*0f70*/  IMAD R3, R3, -0xa0, RZ ;  /* 0xffffff6003037824 */ /* 0x000fca00078e02ff */
[----:B------:R-:W-:-:S14]  /*0f80*/  R2UR UR60, R3 ;  /* 0x00000000033c72ca */ /* 0x000fdc00000e0000 */
[----:B------:R-:W3:Y:S01]  /*0f90*/  LDCU UR60, c[0x0][UR60+0x2a0] ;  /* 0x000054003c3c77ac */ /* 0x000ee20008000800 */
[----:B------:R-:W-:-:S05]  /*0fa0*/  CS2R.32 R3, SR_CgaSize ;  /* 0x0000000000037805 */ /* 0x000fca0000008a00 */
[----:B------:R-:W-:-:S05]  /*0fb0*/  IMAD R3, R3, -0xa0, RZ ;  /* 0xffffff6003037824 */ /* 0x000fca00078e02ff */
[----:B------:R-:W-:-:S14]  /*0fc0*/  R2UR UR57, R3 ;  /* 0x00000000033972ca */ /* 0x000fdc00000e0000 */
[----:B------:R-:W3:Y:S01]  /*0fd0*/  LDCU UR57, c[0x0][UR57+0x2a4] ;  /* 0x00005480393977ac */ /* 0x000ee20008000800 */
[----:B------:R-:W-:Y:S01]  /*0fe0*/  USHF.L.U32 UR23, UR52, 0x9, URZ ;  /* 0x0000000934177899 */ /* 0x000fe200080006ff */
[----:B------:R-:W3:Y:S01]  /*0ff0*/  LDCU UR19, c[0x0][0xb24] ;  /* 0x00016480ff1377ac */ /* 0x000ee20008000800 */
[----:B------:R-:W3:Y:S01]  /*1000*/  LDCU UR42, c[0x0][0xb24] ;  /* 0x00016480ff2a77ac */ /* 0x000ee20008000800 */
[----:B-1----:R-:W-:Y:S01]  /*1010*/  I2FP.F32.U32 R3, UR46 ;  /* 0x0000002e00037c45 */ /* 0x002fe20008201000 */
[----:B------:R-:W1:Y:S04]  /*1020*/  LDCU UR22, c[0x0][0xb30] ;  /* 0x00016600ff1677ac */ /* 0x000e680008000800 */
[----:B--2---:R-:W-:Y:S01]  /*1030*/  FMUL R3, R3, UR5 ;  /* 0x0000000503037c20 */ /* 0x004fe20008400000 */
[----:B------:R-:W-:Y:S01]  /*1040*/  ULOP3.LUT UR23, UR23, 0x200, URZ, 0xc0, !UPT ;  /* 0x0000020017177892 */ /* 0x000fe2000f8ec0ff */
[----:B----4-:R-:W-:-:S04]  /*1050*/  I2FP.F32.U32 R2, UR45 ;  /* 0x0000002d00027c45 */ /* 0x010fc80008201000 */
[----:B------:R-:W2:Y:S01]  /*1060*/  F2I.U32.TRUNC.NTZ R3, R3 ;  /* 0x0000000300037305 */ /* 0x000ea2000020f000 */
[----:B---3--:R-:W-:-:S07]  /*1070*/  FMUL R2, R2, UR4 ;  /* 0x0000000402027c20 */ /* 0x008fce0008400000 */
[----:B------:R-:W3:Y:S01]  /*1080*/  F2I.U32.TRUNC.NTZ R2, R2 ;  /* 0x0000000200027305 */ /* 0x000ee2000020f000 */
[----:B--2---:R-:W-:Y:S02]  /*1090*/  R2UR UR5, R3 ;  /* 0x00000000030572ca */ /* 0x004fe400000e0000 */
[----:B---3--:R-:W-:Y:S02]  /*10a0*/  R2UR UR4, R2 ;  /* 0x00000000020472ca */ /* 0x008fe400000e0000 */
[----:B------:R-:W-:-:S09]  /*10b0*/  PRMT R2, RZ, 0x7610, R2 ;  /* 0x00007610ff027816 */ /* 0x000fd20000000002 */
[----:B------:R-:W-:-:S04]  /*10c0*/  UIADD3 UR5, UPT, UPT, -UR5, URZ, URZ ;  /* 0x000000ff05057290 */ /* 0x000fc8000fffe1ff */
[----:B------:R-:W-:Y:S02]  /*10d0*/  UIMAD UR60, UR60, UR5, UR46 ;  /* 0x000000053c3c72a4 */ /* 0x000fe4000f8e022e */
[----:B------:R-:W-:-:S04]  /*10e0*/  UIADD3 UR4, UPT, UPT, -UR4, URZ, URZ ;  /* 0x000000ff04047290 */ /* 0x000fc8000fffe1ff */
[----:B------:R-:W-:Y:S01]  /*10f0*/  UIMAD UR57, UR57, UR4, UR45 ;  /* 0x00000004393972a4 */ /* 0x000fe2000f8e022d */
[----:B-1----:R-:W-:Y:S11]  /*1100*/  BRA.U UP5, `(.L_x_18) ;  /* 0x0000000105247547 */ /* 0x002ff6000b800000 */
[----:B------:R-:W-:-:S04]  /*1110*/  UISETP.NE.AND UP0, UPT, UR57, URZ, UPT ;  /* 0x000000ff3900728c */ /* 0x000fc8000bf05270 */
[----:B------:R-:W-:-:S04]  /*1120*/  UISETP.EQ.OR UP0, UPT, UR60, URZ, !UP0 ;  /* 0x000000ff3c00728c */ /* 0x000fc8000c702670 */
[----:B------:R-:W-:Y:S02]  /*1130*/  USEL UR5, URZ, 0x1, !UP0 ;  /* 0x00000001ff057887 */ /* 0x000fe4000c000000 */
[----:B------:R-:W-:-:S04]  /*1140*/  UISETP.NE.AND UP0, UPT, UR57, URZ, UPT ;  /* 0x000000ff3900728c */ /* 0x000fc8000bf05270 */
[----:B------:R-:W-:Y:S02]  /*1150*/  USEL UR4, URZ, 0x2, UP0 ;  /* 0x00000002ff047887 */ /* 0x000fe40008000000 */
[----:B------:R-:W-:-:S04]  /*1160*/  UISETP.NE.AND UP0, UPT, UR60, 0x1, UPT ;  /* 0x000000013c00788c */ /* 0x000fc8000bf05270 */
[----:B------:R-:W-:-:S04]  /*1170*/  USEL UR4, UR4, 0x2, UP0 ;  /* 0x0000000204047887 */ /* 0x000fc80008000000 */
[----:B------:R-:W-:-:S06]  /*1180*/  UIADD3 UR4, UPT, UPT, UR5, UR4, URZ ;  /* 0x0000000405047290 */ /* 0x000fcc000fffe0ff */
[----:B------:R-:W-:-:S07]  /*1190*/  MOV R2, UR4 ;  /* 0x0000000400027c02 */ /* 0x000fce0008000f00 */
.L_x_18:
[----:B------:R-:W1:Y:S01]  /*11a0*/  S2UR UR36, SR_CTAID.Z ;  /* 0x00000000002479c3 */ /* 0x000e620000002700 */
[----:B------:R-:W-:-:S09]  /*11b0*/  UISETP.GE.AND UP0, UPT, UR19, 0x1, UPT ;  /* 0x000000011300788c */ /* 0x000fd2000bf06270 */
[----:B------:R-:W-:Y:S05]  /*11c0*/  BRA.U !UP0, `(.L_x_19) ;  /* 0x0000000108d07547 */ /* 0x000fea000b800000 */
[----:B------:R-:W2:Y:S01]  /*11d0*/  LDCU UR20, c[0x0][0xb0c] ;  /* 0x00016180ff1477ac */ /* 0x000ea20008000800 */
[----:B------:R-:W3:Y:S01]  /*11e0*/  LDCU.128 UR12, c[0x0][0xb10] ;  /* 0x00016200ff0c77ac */ /* 0x000ee20008000c00 */
[----:B------:R-:W4:Y:S01]  /*11f0*/  LDCU UR6, c[0x0][0x370] ;  /* 0x00006e00ff0677ac */ /* 0x000f220008000800 */
[----:B------:R-:W1:Y:S01]  /*1200*/  LDCU UR7, c[0x0][0x374] ;  /* 0x00006e80ff0777ac */ /* 0x000e620008000800 */
[----:B------:R-:W1:Y:S01]  /*1210*/  LDCU UR21, c[0x0][0xb20] ;  /* 0x00016400ff1577ac */ /* 0x000e620008000800 */
[----:B--2---:R-:W-:Y:S02]  /*1220*/  UISETP.NE.AND UP0, UPT, UR20, 0x1, UPT ;  /* 0x000000011400788c */ /* 0x004fe4000bf05270 */
[----:B---3--:R-:W-:Y:S01]  /*1230*/  UIMAD.WIDE.U32 UR4, UR46, UR12, URZ ;  /* 0x0000000c2e0472a5 */ /* 0x008fe2000f8e00ff */
[----:B------:R-:W2:Y:S01]  /*1240*/  LDCU.64 UR8, c[0x0][0xb28] ;  /* 0x00016500ff0877ac */ /* 0x000ea20008000a00 */
[----:B----4-:R-:W-:Y:S02]  /*1250*/  UIMAD.WIDE.U32 UR10, UR6, UR12, URZ ;  /* 0x0000000c060a72a5 */ /* 0x010fe4000f8e00ff */
[----:B------:R-:W-:-:S02]  /*1260*/  USHF.R.U32.HI UR5, URZ, UR13, UR5 ;  /* 0x0000000dff057299 */ /* 0x000fc40008011605 */
[----:B------:R-:W-:Y:S02]  /*1270*/  UISETP.NE.AND UP2, UPT, UR19, 0x1, UPT ;  /* 0x000000011300788c */ /* 0x000fe4000bf45270 */
[----:B------:R-:W-:Y:S01]  /*1280*/  USEL UR5, UR46, UR5, !UP0 ;  /* 0x000000052e057287 */ /* 0x000fe2000c000000 */
[----:B------:R-:W-:Y:S01]  /*1290*/  UMOV UR10, UR11 ;  /* 0x0000000b000a7c82 */ /* 0x000fe20008000000 */
[----:B------:R-:W-:Y:S02]  /*12a0*/  UIMAD.WIDE.U32 UR16, UR45, UR15, URZ ;  /* 0x0000000f2d1072a5 */ /* 0x000fe4000f8e00ff */
[----:B------:R-:W-:Y:S02]  /*12b0*/  @UP0 USHF.R.U32.HI UR6, URZ, UR13, UR10 ;  /* 0x0000000dff060299 */ /* 0x000fe4000801160a */
[----:B------:R-:W-:Y:S02]  /*12c0*/  UISETP.NE.AND UP0, UPT, UR14, 0x1, UPT ;  /* 0x000000010e00788c */ /* 0x000fe4000bf05270 */
[----:B-1----:R-:W-:-:S02]  /*12d0*/  UIMAD.WIDE.U32 UR10, UR7, UR15, URZ ;  /* 0x0000000f070a72a5 */ /* 0x002fc4000f8e00ff */
[----:B--2---:R-:W-:Y:S01]  /*12e0*/  UIMAD.WIDE.U32 UR12, UR6, UR8, URZ ;  /* 0x00000008060c72a5 */ /* 0x004fe2000f8e00ff */
[----:B------:R-:W-:Y:S02]  /*12f0*/  UMOV UR4, UR17 ;  /* 0x0000001100047c82 */ /* 0x000fe40008000000 */
[----:B------:R-:W-:Y:S02]  /*1300*/  USHF.R.U32.HI UR4, URZ, UR21, UR4 ;  /* 0x00000015ff047299 */ /* 0x000fe40008011604 */
[----:B------:R-:W-:Y:S02]  /*1310*/  UMOV UR10, UR11 ;  /* 0x0000000b000a7c82 */ /* 0x000fe40008000000 */
[----:B------:R-:W-:Y:S01]  /*1320*/  UMOV UR12, UR13 ;  /* 0x0000000d000c7c82 */ /* 0x000fe20008000000 */
[----:B------:R-:W-:Y:S02]  /*1330*/  @UP0 USHF.R.U32.HI UR7, URZ, UR21, UR10 ;  /* 0x00000015ff070299 */ /* 0x000fe4000801160a */
[----:B------:R-:W-:-:S02]  /*1340*/  USEL UR4, UR45, UR4, !UP0 ;  /* 0x000000042d047287 */ /* 0x000fc4000c000000 */
[----:B------:R-:W-:Y:S02]  /*1350*/  UIMAD.WIDE.U32 UR10, UR7, UR8, URZ ;  /* 0x00000008070a72a5 */ /* 0x000fe4000f8e00ff */
[----:B------:R-:W-:Y:S02]  /*1360*/  @UP2 USHF.R.U32.HI UR6, URZ, UR9, UR12 ;  /* 0x00000009ff062299 */ /* 0x000fe4000801160c */
[----:B------:R-:W-:-:S03]  /*1370*/  UIMAD.WIDE.U32 UR12, UR4, UR8, URZ ;  /* 0x00000008040c72a5 */ /* 0x000fc6000f8e00ff */
[----:B------:R-:W-:Y:S02]  /*1380*/  UMOV UR10, UR11 ;  /* 0x0000000b000a7c82 */ /* 0x000fe40008000000 */
[----:B------:R-:W-:Y:S02]  /*1390*/  @UP2 USHF.R.U32.HI UR7, URZ, UR9, UR10 ;  /* 0x00000009ff072299 */ /* 0x000fe4000801160a */
[----:B------:R-:W-:Y:S02]  /*13a0*/  UIMAD UR10, UR6, UR19, URZ ;  /* 0x00000013060a72a4 */ /* 0x000fe4000f8e02ff */
[----:B------:R-:W-:-:S04]  /*13b0*/  UIMAD UR7, UR7, UR19, URZ ;  /* 0x00000013070772a4 */ /* 0x000fc8000f8e02ff */
[----:B------:R-:W-:-:S03]  /*13c0*/  UISETP.GE.AND UP0, UPT, UR4, UR7, UPT ;  /* 0x000000070400728c */ /* 0x000fc6000bf06270 */
[----:B------:R-:W-:Y:S01]  /*13d0*/  UMOV UR7, UR13 ;  /* 0x0000000d00077c82 */ /* 0x000fe20008000000 */
[----:B------:R-:W-:Y:S02]  /*13e0*/  UISETP.GE.OR UP0, UPT, UR5, UR10, UP0 ;  /* 0x0000000a0500728c */ /* 0x000fe40008706670 */
[----:B------:R-:W-:Y:S02]  /*13f0*/  UIMAD.WIDE.U32 UR10, UR5, UR8, URZ ;  /* 0x00000008050a72a5 */ /* 0x000fe4000f8e00ff */
[----:B------:R-:W-:Y:S02]  /*1400*/  USHF.R.U32.HI UR7, URZ, UR9, UR7 ;  /* 0x00000009ff077299 */ /* 0x000fe40008011607 */
[----:B------:R-:W-:Y:S02]  /*1410*/  UIADD3 UR10, UPT, UPT, -UR4, URZ, URZ ;  /* 0x000000ff040a7290 */ /* 0x000fe4000fffe1ff */
[----:B------:R-:W-:Y:S02]  /*1420*/  USEL UR7, UR4, UR7, !UP2 ;  /* 0x0000000704077287 */ /* 0x000fe4000d000000 */
[----:B------:R-:W-:Y:S01]  /*1430*/  UIMAD UR10, UR14, UR10, UR45 ;  /* 0x0000000a0e0a72a4 */ /* 0x000fe2000f8e022d */
[----:B------:R-:W-:Y:S01]  /*1440*/  @!UP0 UMOV UR8, UR11 ;  /* 0x0000000b00088c82 */ /* 0x000fe20008000000 */
[----:B------:R-:W-:-:S02]  /*1450*/  UIADD3 UR11, UPT, UPT, -UR5, URZ, URZ ;  /* 0x000000ff050b7290 */ /* 0x000fc4000fffe1ff */
[----:B------:R-:W-:Y:S02]  /*1460*/  @!UP0 USHF.R.U32.HI UR8, URZ, UR9, UR8 ;  /* 0x00000009ff088299 */ /* 0x000fe40008011608 */
[----:B------:R-:W-:Y:S02]  /*1470*/  UIADD3 UR9, UPT, UPT, -UR7, URZ, URZ ;  /* 0x000000ff07097290 */ /* 0x000fe4000fffe1ff */
[----:B------:R-:W-:Y:S02]  /*1480*/  @!UP0 USEL UR8, UR5, UR8, !UP2 ;  /* 0x0000000805088287 */ /* 0x000fe4000d000000 */
[----:B------:R-:W-:Y:S02]  /*1490*/  UIMAD UR9, UR19, UR9, UR4 ;  /* 0x00000009130972a4 */ /* 0x000fe4000f8e0204 */
[----:B------:R-:W-:Y:S02]  /*14a0*/  @!UP0 UIADD3 UR7, UPT, UPT, UR7, -UR8, URZ ;  /* 0x8000000807078290 */ /* 0x000fe4000fffe0ff */
[----:B------:R-:W-:-:S02]  /*14b0*/  @!UP0 UIMAD UR6, UR9, UR6, UR8 ;  /* 0x00000006090682a4 */ /* 0x000fc4000f8e0208 */
[----:B------:R-:W-:Y:S02]  /*14c0*/  @!UP0 UIMAD UR4, UR7, UR19, UR5 ;  /* 0x00000013070482a4 */ /* 0x000fe4000f8e0205 */
[----:B------:R-:W-:Y:S02]  /*14d0*/  UIMAD UR46, UR20, UR11, UR46 ;  /* 0x0000000b142e72a4 */ /* 0x000fe4000f8e022e */
[----:B------:R-:W-:Y:S01]  /*14e0*/  UIMAD UR45, UR4, UR14, UR10 ;  /* 0x0000000e042d72a4 */ /* 0x000fe2000f8e020a */
[----:B------:R-:W-:Y:S02]  /*14f0*/  @!UP0 UMOV UR5, UR6 ;  /* 0x0000000600058c82 */ /* 0x000fe40008000000 */
[----:B------:R-:W-:-:S12]  /*1500*/  UIMAD UR46, UR5, UR20, UR46 ;  /* 0x00000014052e72a4 */ /* 0x000fd8000f8e022e */
.L_x_19:
[----:B------:R-:W-:-:S09]  /*1510*/  UISETP.NE.AND UP0, UPT, UR22, 0x1, UPT ;  /* 0x000000011600788c */ /* 0x000fd2000bf05270 */
[----:B------:R-:W-:Y:S05]  /*1520*/  BRA.U UP0, `(.L_x_20) ;  /* 0x0000000100407547 */ /* 0x000fea000b800000 */
[----:B------:R-:W2:Y:S01]  /*1530*/  LDCU.128 UR8, c[0x0][0xb10] ;  /* 0x00016200ff0877ac */ /* 0x000ea20008000c00 */
[----:B------:R-:W3:Y:S01]  /*1540*/  LDCU UR12, c[0x0][0xb0c] ;  /* 0x00016180ff0c77ac */ /* 0x000ee20008000800 */
[----:B------:R-:W4:Y:S01]  /*1550*/  LDCU UR13, c[0x0][0xb20] ;  /* 0x00016400ff0d77ac */ /* 0x000f220008000800 */
[----:B--2---:R-:W-:Y:S02]  /*1560*/  UIMAD.WIDE.U32 UR4, UR46, UR8, URZ ;  /* 0x000000082e0472a5 */ /* 0x004fe4000f8e00ff */
[----:B------:R-:W-:Y:S02]  /*1570*/  UIMAD.WIDE.U32 UR6, UR45, UR11, URZ ;  /* 0x0000000b2d0672a5 */ /* 0x000fe4000f8e00ff */
[----:B---3--:R-:W-:Y:S02]  /*1580*/  UISETP.NE.AND UP0, UPT, UR12, 0x1, UPT ;  /* 0x000000010c00788c */ /* 0x008fe4000bf05270 */
[----:B------:R-:W-:-:S03]  /*1590*/  USHF.R.U32.HI UR5, URZ, UR9, UR5 ;  /* 0x00000009ff057299 */ /* 0x000fc60008011605 */
[----:B------:R-:W-:Y:S01]  /*15a0*/  UMOV UR4, UR7 ;  /* 0x0000000700047c82 */ /* 0x000fe20008000000 */
[----:B------:R-:W-:Y:S02]  /*15b0*/  USEL UR5, UR46, UR5, !UP0 ;  /* 0x000000052e057287 */ /* 0x000fe4000c000000 */
[----:B------:R-:W-:Y:S02]  /*15c0*/  UISETP.NE.AND UP0, UPT, UR10, 0x1, UPT ;  /* 0x000000010a00788c */ /* 0x000fe4000bf05270 */
[----:B----4-:R-:W-:-:S04]  /*15d0*/  USHF.R.U32.HI UR4, URZ, UR13, UR4 ;  /* 0x0000000dff047299 */ /* 0x010fc80008011604 */
[----:B------:R-:W-:-:S04]  /*15e0*/  USEL UR4, UR45, UR4, !UP0 ;  /* 0x000000042d047287 */ /* 0x000fc8000c000000 */
[----:B------:R-:W-:Y:S02]  /*15f0*/  UIADD3 UR6, UPT, UPT, UR5, -UR4, URZ ;  /* 0x8000000405067290 */ /* 0x000fe4000fffe0ff */
[----:B------:R-:W-:Y:S02]  /*1600*/  UIADD3 UR4, UPT, UPT, -UR5, UR4, URZ ;  /* 0x0000000405047290 */ /* 0x000fe4000fffe1ff */
[----:B------:R-:W-:Y:S02]  /*1610*/  UIMAD UR45, UR6, UR10, UR45 ;  /* 0x0000000a062d72a4 */ /* 0x000fe4000f8e022d */
[----:B------:R-:W-:-:S12]  /*1620*/  UIMAD UR46, UR4, UR12, UR46 ;  /* 0x0000000c042e72a4 */ /* 0x000fd8000f8e022e */
.L_x_20:
[----:B------:R-:W-:Y:S01]  /*1630*/  UISETP.NE.AND UP0, UPT, UR18, 0x2, UPT ;  /* 0x000000021200788c */ /* 0x000fe2000bf05270 */
[----:B------:R-:W-:Y:S09]  /*1640*/  BRA.U !UP6, `(.L_x_21) ;  /* 0x000000010e0c7547 */ /* 0x000ff2000b800000 */
[----:B------:R-:W-:Y:S01]  /*1650*/  UCGABAR_WAIT ;  /* 0x0000000000007dc7 */ /* 0x000fe20008000000 */
[----:B------:R-:W-:Y:S01]  /*1660*/  CCTL.IVALL ;  /* 0x00000000ff00798f */ /* 0x000fe20002000000 */
[----:B------:R-:W-:Y:S05]  /*1670*/  BRA `(.L_x_22) ;  /* 0x0000000000047947 */ /* 0x000fea0003800000 */
.L_x_21:
[----:B------:R-:W-:Y:S06]  /*1680*/  BAR.SYNC.DEFER_BLOCKING 0x0 ;  /* 0x0000000000007b1d */ /* 0x000fec0000010000 */
.L_x_22:
[----:B------:R-:W-:Y:S05]  /*1690*/  BRA.U UP0, `(.L_x_23) ;  /* 0x00000019001c7547 */ /* 0x000fea000b800000 */
[----:B------:R-:W2:Y:S01]  /*16a0*/  LDCU UR6, c[0x0][0x38c] ;  /* 0x00007180ff0677ac */ /* 0x000ea20008000800 */
[----:B------:R-:W-:Y:S01]  /*16b0*/  PLOP3.LUT P1, PT, PT, PT, UP3, 0x80, 0x8 ;  /* 0x000000000008781c */ /* 0x000fe20003f2f038 */
[----:B------:R-:W-:Y:S01]  /*16c0*/  IMAD.MOV.U32 R12, RZ, RZ, 0x1 ;  /* 0x00000001ff0c7424 */ /* 0x000fe200078e00ff */
[----:B------:R-:W-:Y:S01]  /*16d0*/  ISETP.EQ.OR P2, PT, R0, RZ, P3 ;  /* 0x000000ff0000720c */ /* 0x000fe20001f42670 */
[----:B------:R-:W-:Y:S01]  /*16e0*/  UISETP.NE.AND UP1, UPT, UR18, URZ, UPT ;  /* 0x000000ff1200728c */ /* 0x000fe2000bf25270 */
[----:B------:R-:W-:Y:S01]  /*16f0*/  PLOP3.LUT P1, PT, P1, PT, PT, 0x8, 0x80 ;  /* 0x000000000080781c */ /* 0x000fe20000f2e170 */
[----:B------:R-:W-:Y:S01]  /*1700*/  USEL UR29, URZ, 0x1, UP4 ;  /* 0x00000001ff1d7887 */ /* 0x000fe2000a000000 */
[----:B------:R-:W-:Y:S01]  /*1710*/  CS2R R10, SRZ ;  /* 0x00000000000a7805 */ /* 0x000fe2000001ff00 */
[----:B------:R-:W-:Y:S01]  /*1720*/  IMAD.MOV.U32 R9, RZ, RZ, RZ ;  /* 0x000000ffff097224 */ /* 0x000fe200078e00ff */
[----:B------:R-:W3:Y:S01]  /*1730*/  LDCU UR44, c[0x0][0x370] ;  /* 0x00006e00ff2c77ac */ /* 0x000ee20008000800 */
[----:B------:R-:W-:Y:S01]  /*1740*/  IMAD.MOV.U32 R8, RZ, RZ, 0x1 ;  /* 0x00000001ff087424 */ /* 0x000fe200078e00ff */
[----:B------:R-:W4:Y:S01]  /*1750*/  LDCU.64 UR38, c[0x0][0x348] ;  /* 0x00006900ff2677ac */ /* 0x000f220008000a00 */
[----:B------:R-:W-:-:S02]  /*1760*/  USHF.R.U32.HI UR50, URZ, 0x6, UR23 ;  /* 0x00000006ff327899 */ /* 0x000fc40008011617 */
[----:B--2---:R-:W-:Y:S02]  /*1770*/  UIADD3 UR5, UPT, UPT, UR6, 0x7f, URZ ;  /* 0x0000007f06057890 */ /* 0x004fe4000fffe0ff */
[----:B------:R-:W-:Y:S02]  /*1780*/  UIADD3 UR51, UPT, UPT, UR6, 0xfe, URZ ;  /* 0x000000fe06337890 */ /* 0x000fe4000fffe0ff */
[----:B------:R-:W-:Y:S01]  /*1790*/  USHF.R.S32.HI UR4, URZ, 0x1f, UR5 ;  /* 0x0000001fff047899 */ /* 0x000fe20008011405 */
[----:B------:R-:W2:Y:S03]  /*17a0*/  LDCU UR43, c[0x0][0x374] ;  /* 0x00006e80ff2b77ac */ /* 0x000ea60008000800 */
[----:B------:R-:W-:Y:S02]  /*17b0*/  ULEA.HI UR4, UR4, UR5, URZ, 0x7 ;  /* 0x0000000504047291 */ /* 0x000fe4000f8f38ff */
[----:B------:R-:W-:-:S02]  /*17c0*/  USEL UR29, UR29, 0x2, UP1 ;  /* 0x000000021d1d7887 */ /* 0x000fc40008800000 */
[----:B------:R-:W-:Y:S02]  /*17d0*/  USHF.R.S32.HI UR48, URZ, 0x7, UR4 ;  /* 0x00000007ff307899 */ /* 0x000fe40008011404 */
[----:B------:R-:W-:Y:S02]  /*17e0*/  UIADD3 UR4, UPT, UPT, UR6, -0x1, URZ ;  /* 0xffffffff06047890 */ /* 0x000fe4000fffe0ff */
[----:B------:R-:W-:Y:S02]  /*17f0*/  UISETP.LT.U32.AND UP0, UPT, UR48, 0xb, UPT ;  /* 0x0000000b3000788c */ /* 0x000fe4000bf01070 */
[----:B------:R-:W-:Y:S02]  /*1800*/  UISETP.GE.U32.AND UP2, UPT, UR4, -0xff, UPT ;  /* 0xffffff010400788c */ /* 0x000fe4000bf46070 */
[----:B------:R-:W-:Y:S01]  /*1810*/  USEL UR47, UR48, 0xb, UP0 ;  /* 0x0000000b302f7887 */ /* 0x000fe20008000000 */
[----:B------:R-:W-:-:S03]  /*1820*/  UMOV UR21, URZ ;  /* 0x000000ff00157c82 */ /* 0x000fc60008000000 */
[----:B------:R-:W-:Y:S02]  /*1830*/  UIADD3 UR22, UPT, UPT, UR47, -0x1, URZ ;  /* 0xffffffff2f167890 */ /* 0x000fe4000fffe0ff */
[----:B------:R-:W-:-:S03]  /*1840*/  UIADD3 UR49, UPT, UPT, UR48, -UR47, URZ ;  /* 0x8000002f30317290 */ /* 0x000fc6000fffe0ff */
[----:B------:R-:W-:-:S04]  /*1850*/  @UP2 UIADD3 UR22, UPT, UPT, UR47, URZ, URZ ;  /* 0x000000ff2f162290 */ /* 0x000fc8000fffe0ff */
[----:B--234-:R-:W-:-:S12]  /*1860*/  UIADD3 UR22, UPT, UPT, UR22, 0x1, URZ ;  /* 0x0000000116167890 */ /* 0x01cfd8000fffe0ff */
.L_x_43:
[----:B------:R-:W-:Y:S01]  /*1870*/  UISETP.NE.AND UP0, UPT, UR52, URZ, UPT ;  /* 0x000000ff3400728c */ /* 0x000fe2000bf05270 */
[----:B------:R-:W2:Y:S08]  /*1880*/  S2UR UR52, SR_CgaCtaId ;  /* 0x00000000003479c3 */ /* 0x000eb00000008800 */
[----:B-1----:R-:W-:Y:S05]  /*1890*/  BRA.U UP0, `(.L_x_24) ;  /* 0x0000000100347547 */ /* 0x002fea000b800000 */
[----:B------:R-:W3:Y:S01]  /*18a0*/  S2R R0, SR_CgaCtaId ;  /* 0x0000000000007919 */ /* 0x000ee20000008800 */
[----:B------:R-:W-:Y:S02]  /*18b0*/  MOV R3, 0x400 ;  /* 0x0000040000037802 */ /* 0x000fe40000000f00 */
[----:B------:R-:W-:Y:S02]  /*18c0*/  SHF.L.U32 R2, R8, 0x1f, RZ ;  /* 0x0000001f08027819 */ /* 0x000fe400000006ff */
[----:B---3--:R-:W-:-:S05]  /*18d0*/  LEA R0, R0, R3, 0x18 ;  /* 0x0000000300007211 */ /* 0x008fca00078ec0ff */
[----:B------:R-:W-:-:S04]  /*18e0*/  IMAD R3, R9, 0x8, R0 ;  /* 0x0000000809037824 */ /* 0x000fc800078e0200 */
[----:B------:R-:W3:Y:S02]  /*18f0*/  SYNCS.PHASECHK.TRANS64.TRYWAIT P0, [R3+URZ+0x150], R2 ;  /* 0x00015002030075a7 */ /* 0x000ee400080011ff */
[----:B---3--:R-:W-:Y:S05]  /*1900*/  @!P0 BRA `(.L_x_25) ;  /* 0x0000005000e88947 */ /* 0x008fea0003800000 */
.L_x_117:
[----:B------:R-:W-:Y:S01]  /*1910*/  VIADD R9, R9, 0x1 ;  /* 0x0000000109097836 */ /* 0x000fe20000000000 */
[----:B------:R3:W-:Y:S04]  /*1920*/  SYNCS.ARRIVE.TRANS64.A1T0 RZ, [R3+URZ+0x140], RZ ;  /* 0x000140ff03ff79a7 */ /* 0x0007e800081000ff */
[----:B------:R-:W-:-:S04]  /*1930*/  ISETP.NE.AND P0, PT, R9, 0x2, PT ;  /* 0x000000020900780c */ /* 0x000fc80003f05270 */
[----:B------:R-:W-:Y:S02]  /*1940*/  SEL R9, R9, RZ, P0 ;  /* 0x000000ff09097207 */ /* 0x000fe40000000000 */
[----:B---3--:R-:W-:-:S04]  /*1950*/  SEL R3, RZ, 0x1, P0 ;  /* 0x00000001ff037807 */ /* 0x008fc80000000000 */
[----:B------:R-:W-:-:S07]  /*1960*/  LOP3.LUT R8, R8, R3, RZ, 0x3c, !PT ;  /* 0x0000000308087212 */ /* 0x000fce00078e3cff */
.L_x_24:
[----:B------:R-:W-:Y:S01]  /*1970*/  UMOV UR13, 0x400 ;  /* 0x00000400000d7882 */ /* 0x000fe20000000000 */
[----:B------:R-:W-:Y:S01]  /*1980*/  SHF.L.U32 R0, R12, 0x1f, RZ ;  /* 0x0000001f0c007819 */ /* 0x000fe200000006ff */
[----:B--2---:R-:W-:Y:S02]  /*1990*/  ULEA UR13, UR52, UR13, 0x18 ;  /* 0x0000000d340d7291 */ /* 0x004fe4000f8ec0ff */
[----:B------:R-:W-:Y:S02]  /*19a0*/  UISETP.GE.U32.AND UP0, UPT, UR51, 0xff, UPT ;  /* 0x000000ff3300788c */ /* 0x000fe4000bf06070 */
[----:B------:R-:W-:Y:S02]  /*19b0*/  ULEA UR4, UR21, UR13, 0x3 ;  /* 0x0000000d15047291 */ /* 0x000fe4000f8e18ff */
[----:B------:R-:W-:Y:S02]  /*19c0*/  USHF.L.U32 UR35, UR46, 0x6, URZ ;  /* 0x000000062e237899 */ /* 0x000fe400080006ff */
[----:B------:R-:W-:Y:S01]  /*19d0*/  ULEA UR19, UR45, UR50, 0x4 ;  /* 0x000000322d137291 */ /* 0x000fe2000f8e20ff */
[----:B------:R-:W-:-:S04]  /*19e0*/  UMOV UR14, URZ ;  /* 0x000000ff000e7c82 */ /* 0x000fc80008000000 */
[----:B------:R2:W3:Y:S01]  /*19f0*/  SYNCS.PHASECHK.TRANS64.TRYWAIT P0, [UR4+0x58], R0 ;  /* 0x00005800ff0075a7 */ /* 0x0004e20008001104 */
[----:B------:R-:W-:Y:S06]  /*1a00*/  BRA.U !UP0, `(.L_x_26) ;  /* 0x0000000108f07547 */ /* 0x000fec000b800000 */
[----:B------:R-:W-:Y:S01]  /*1a10*/  UMOV UR15, URZ ;  /* 0x000000ff000f7c82 */ /* 0x000fe20008000000 */
[----:B------:R-:W-:-:S05]  /*1a20*/  UMOV UR4, UR21 ;  /* 0x0000001500047c82 */ /* 0x000fca0008000000 */
.L_x_32:
[----:B------:R-:W-:Y:S01]  /*1a30*/  ULEA UR33, UR4, UR13, 0x3 ;  /* 0x0000000d04217291 */ /* 0x000fe2000f8e18ff */
[----:B---3--:R-:W-:Y:S01]  /*1a40*/  @!P3 MOV R2, 0x5000 ;  /* 0x000050000002b802 */ /* 0x008fe20000000f00 */
[----:B-1-3--:R-:W-:Y:S10]  /*1a50*/  @P0 BRA `(.L_x_27) ;  /* 0x00000000000c0947 */ /* 0x00aff40003800000 */
[----:B------:R-:W-:-:S04]  /*1a60*/  SHF.L.U32 R3, R12, 0x1f, RZ ;  /* 0x0000001f0c037819 */ /* 0x000fc800000006ff */
[----:B------:R-:W3:Y:S02]  /*1a70*/  SYNCS.PHASECHK.TRANS64.TRYWAIT P0, [UR33+0x58], R3 ;  /* 0x00005803ff0075a7 */ /* 0x000ee40008001121 */
[----:B---3--:R-:W-:Y:S05]  /*1a80*/  @!P0 BRA `(.L_x_28) ;  /* 0x00000050009c8947 */ /* 0x008fea0003800000 */
.L_x_27:
[----:B------:R3:W-:Y:S01]  /*1a90*/  @!P3 SYNCS.ARRIVE.TRANS64 RZ, [UR33], R2 ;  /* 0x00000002ffffb9a7 */ /* 0x0007e20008000021 */
[----:B------:R-:W-:-:S04]  /*1aa0*/  ULOP3.LUT UR5, UR29, 0x2, URZ, 0xfc, !UPT ;  /* 0x000000021d057892 */ /* 0x000fc8000f8efcff */
[----:B------:R-:W-:-:S09]  /*1ab0*/  UISETP.NE.AND UP0, UPT, UR5, 0x2, UPT ;  /* 0x000000020500788c */ /* 0x000fd2000bf05270 */
[----:B------:R-:W-:Y:S05]  /*1ac0*/  BRA.U UP0, `(.L_x_29) ;  /* 0x0000000100047547 */ /* 0x000fea000b800000 */
[----:B-1----:R-:W-:Y:S05]  /*1ad0*/  BPT.TRAP 0x1 ;  /* 0x000000040000795c */ /* 0x002fea0000300000 */
.L_x_29:
[----:B------:R-:W-:Y:S04]  /*1ae0*/  BSSY.RECONVERGENT B0, `(.L_x_30) ;  /* 0x0000003000007945 */ /* 0x000fe80003800200 */
[----:B------:R-:W-:Y:S05]  /*1af0*/  @P2 BRA `(.L_x_31) ;  /* 0x0000000000042947 */ /* 0x000fea0003800000 */
[----:B-1----:R-:W-:Y:S05]  /*1b00*/  BPT.TRAP 0x1 ;  /* 0x000000040000795c */ /* 0x002fea0000300000 */
.L_x_31:
[----:B-1----:R-:W-:Y:S05]  /*1b10*/  BSYNC.RECONVERGENT B0 ;  /* 0x0000000000007941 */ /* 0x002fea0003800200 */
.L_x_30:
[----:B------:R-:W-:Y:S02]  /*1b20*/  UIADD3 UR5, UPT, UPT, UR4, 0x1, URZ ;  /* 0x0000000104057890 */ /* 0x000fe4000fffe0ff */
[----:B------:R-:W-:Y:S02]  /*1b30*/  ULEA UR24, UR4, UR13, 0xe ;  /* 0x0000000d04187291 */ /* 0x000fe4000f8e70ff */
[----:B------:R-:W-:Y:S02]  /*1b40*/  UISETP.NE.AND UP0, UPT, UR5, 0xb, UPT ;  /* 0x0000000b0500788c */ /* 0x000fe4000bf05270 */
[----:B------:R-:W-:Y:S02]  /*1b50*/  ULEA UR8, UR4, UR23, 0xb ;  /* 0x0000001704087291 */ /* 0x000fe4000f8e58ff */
[----:B------:R-:W-:Y:S02]  /*1b60*/  USEL UR6, URZ, 0x1, UP0 ;  /* 0x00000001ff067887 */ /* 0x000fe40008000000 */
[----:B------:R-:W-:-:S02]  /*1b70*/  USEL UR21, UR5, URZ, UP0 ;  /* 0x000000ff05157287 */ /* 0x000fc40008000000 */
[----:B------:R-:W-:Y:S02]  /*1b80*/  UIADD3 UR4, UP0, UPT, UR38, 0x180, URZ ;  /* 0x0000018026047890 */ /* 0x000fe4000ff1e0ff */
[----:B------:R-:W-:Y:S01]  /*1b90*/  ULEA UR5, UR21, UR13, 0x3 ;  /* 0x0000000d15057291 */ /* 0x000fe2000f8e18ff */
[----:B------:R-:W-:Y:S01]  /*1ba0*/  LOP3.LUT R12, R12, UR6, RZ, 0x3c, !PT ;  /* 0x000000060c0c7c12 */ /* 0x000fe2000f8e3cff */
[----:B------:R-:W-:Y:S02]  /*1bb0*/  USHF.L.U32 UR34, UR15, 0x7, URZ ;  /* 0x000000070f227899 */ /* 0x000fe400080006ff */
[----:B------:R-:W-:Y:S01]  /*1bc0*/  UIADD3 UR15, UPT, UPT, UR15, 0x1, URZ ;  /* 0x000000010f0f7890 */ /* 0x000fe2000fffe0ff */
[----:B--2---:R-:W-:Y:S01]  /*1bd0*/  SHF.L.U32 R0, R12, 0x1f, RZ ;  /* 0x0000001f0c007819 */ /* 0x004fe200000006ff */
[----:B------:R-:W-:Y:S02]  /*1be0*/  UIADD3 UR6, UP1, UPT, UR38, 0x80, URZ ;  /* 0x0000008026067890 */ /* 0x000fe4000ff3e0ff */
[----:B------:R-:W-:Y:S01]  /*1bf0*/  ULEA UR8, UR8, UR13, 0x1 ;  /* 0x0000000d08087291 */ /* 0x000fe2000f8e08ff */
[----:B------:R4:W1:Y:S01]  /*1c00*/  SYNCS.PHASECHK.TRANS64.TRYWAIT P0, [UR5+0x58], R0 ;  /* 0x00005800ff0075a7 */ /* 0x0008620008001105 */
[----:B------:R-:W-:-:S02]  /*1c10*/  UIADD3.X UR5, UPT, UPT, URZ, UR39, URZ, UP0, !UPT ;  /* 0x00000027ff057290 */ /* 0x000fc400087fe4ff */
[----:B------:R-:W-:Y:S02]  /*1c20*/  UISETP.NE.AND UP0, UPT, UR15, UR22, UPT ;  /* 0x000000160f00728c */ /* 0x000fe4000bf05270 */
[----:B------:R-:W-:Y:S02]  /*1c30*/  UIADD3.X UR7, UPT, UPT, URZ, UR39, URZ, UP1, !UPT ;  /* 0x00000027ff077290 */ /* 0x000fe40008ffe4ff */
[----:B------:R-:W-:Y:S02]  /*1c40*/  UIADD3 UR32, UPT, UPT, UR24, 0x1300, URZ ;  /* 0x0000130018207890 */ /* 0x000fe4000fffe0ff */
[----:B------:R-:W-:Y:S02]  /*1c50*/  UIADD3 UR26, UPT, UPT, UR34, 0x40, URZ ;  /* 0x00000040221a7890 */ /* 0x000fe4000fffe0ff */
[----:B------:R-:W-:Y:S02]  /*1c60*/  UIADD3 UR24, UPT, UPT, UR24, 0x3300, URZ ;  /* 0x0000330018187890 */ /* 0x000fe4000fffe0ff */
[----:B------:R-:W-:-:S02]  /*1c70*/  UIADD3 UR16, UPT, UPT, UR8, 0x2d300, URZ ;  /* 0x0002d30008107890 */ /* 0x000fc4000fffe0ff */
[----:B------:R-:W-:Y:S01]  /*1c80*/  UIADD3 UR8, UPT, UPT, UR8, 0x2db00, URZ ;  /* 0x0002db0008087890 */ /* 0x000fe2000fffe0ff */
[----:B------:R-:W-:Y:S01]  /*1c90*/  UMOV UR30, 0x0 ;  /* 0x00000000001e7882 */ /* 0x000fe20000000000 */
[----:B------:R-:W-:Y:S01]  /*1ca0*/  UMOV UR31, 0x10000000 ;  /* 0x10000000001f7882 */ /* 0x000fe20000000000 */
[----:B------:R-:W-:Y:S01]  /*1cb0*/  UMOV UR25, UR33 ;  /* 0x0000002100197c82 */ /* 0x000fe20008000000 */
[----:B------:R-:W-:Y:S01]  /*1cc0*/  UMOV UR27, UR35 ;  /* 0x00000023001b7c82 */ /* 0x000fe20008000000 */
[----:B------:R-:W-:Y:S01]  /*1cd0*/  UMOV UR28, UR36 ;  /* 0x00000024001c7c82 */ /* 0x000fe20008000000 */
[----:B------:R-:W-:Y:S01]  /*1ce0*/  UMOV UR14, 0x30000 ;  /* 0x00030000000e7882 */ /* 0x000fe20000000000 */
[----:B------:R-:W-:Y:S01]  /*1cf0*/  UMOV UR17, UR33 ;  /* 0x0000002100117c82 */ /* 0x000fe20008000000 */
[----:B------:R-:W-:Y:S01]  /*1d00*/  UMOV UR20, UR36 ;  /* 0x0000002400147c82 */ /* 0x000fe20008000000 */
[----:B------:R-:W-:Y:S01]  /*1d10*/  UMOV UR18, UR34 ;  /* 0x0000002200127c82 */ /* 0x000fe20008000000 */
[----:B------:R-:W-:Y:S01]  /*1d20*/  UTMALDG.3D [UR32], [UR6], desc[UR30] ;  /* 0x00001e20060075b4 */ /* 0x000fe20008011000 */
[----:B------:R-:W-:Y:S01]  /*1d30*/  UMOV UR11, UR19 ;  /* 0x00000013000b7c82 */ /* 0x000fe20008000000 */
[----:B------:R-:W-:Y:S01]  /*1d40*/  UMOV UR12, UR36 ;  /* 0x00000024000c7c82 */ /* 0x000fe20008000000 */
[----:B------:R-:W-:Y:S01]  /*1d50*/  UMOV UR9, UR33 ;  /* 0x0000002100097c82 */ /* 0x000fe20008000000 */
[----:B------:R-:W-:Y:S01]  /*1d60*/  UMOV UR10, UR26 ;  /* 0x0000001a000a7c82 */ /* 0x000fe20008000000 */
[----:B------:R-:W-:Y:S01]  /*1d70*/  UTMALDG.3D [UR24], [UR6], desc[UR30] ;  /* 0x00001e18060075b4 */ /* 0x000fe20008011000 */
[----:B------:R-:W-:Y:S01]  /*1d80*/  UTMALDG.3D.MULTICAST [UR16], [UR4], UR14, desc[UR30] ;  /* 0x00001e10040073b4 */ /* 0x000fe2000801180e */
[----:B------:R2:W-:Y:S02]  /*1d90*/  UTMALDG.3D.MULTICAST [UR8], [UR4], UR14, desc[UR30] ;  /* 0x00001e08040073b4 */ /* 0x0005e4000801180e */
[----:B--2---:R-:W-:Y:S01]  /*1da0*/  UMOV UR14, UR22 ;  /* 0x00000016000e7c82 */ /* 0x004fe20008000000 */
[----:B------:R-:W-:Y:S01]  /*1db0*/  UMOV UR4, UR21 ;  /* 0x0000001500047c82 */ /* 0x000fe20008000000 */
[----:B----4-:R-:W-:Y:S05]  /*1dc0*/  BRA.U UP0, `(.L_x_32) ;  /* 0xfffffffd00187547 */ /* 0x010fea000b83ffff */
.L_x_26:
[----:B------:R-:W-:Y:S01]  /*1dd0*/  ULEA UR4, UR21, UR13, 0x3 ;  /* 0x0000000d15047291 */ /* 0x000fe2000f8e18ff */
[----:B--2---:R-:W-:Y:S01]  /*1de0*/  SHF.L.U32 R0, R12, 0x1f, RZ ;  /* 0x0000001f0c007819 */ /* 0x004fe200000006ff */
[----:B------:R-:W-:Y:S01]  /*1df0*/  @!P1 SYNCS.ARRIVE.TRANS64.A1T0 RZ, [UR13+0xd8], RZ ;  /* 0x0000d8ffffff99a7 */ /* 0x000fe2000810000d */
[----:B------:R-:W-:-:S06]  /*1e00*/  UISETP.GT.AND UP0, UPT, UR48, UR47, UPT ;  /* 0x0000002f3000728c */ /* 0x000fcc000bf04270 */
[----:B-1-3--:R1:W2:Y:S03]  /*1e10*/  SYNCS.PHASECHK.TRANS64.TRYWAIT P0, [UR4+0x58], R0 ;  /* 0x00005800ff0075a7 */ /* 0x00a2a60008001104 */
[----:B------:R-:W-:Y:S05]  /*1e20*/  BRA.U !UP0, `(.L_x_33) ;  /* 0x0000000108ec7547 */ /* 0x000fea000b800000 */
[----:B------:R-:W-:Y:S01]  /*1e30*/  UIADD3 UR15, UPT, UPT, UR49, UR14, URZ ;  /* 0x0000000e310f7290 */ /* 0x000fe2000fffe0ff */
[----:B------:R-:W-:-:S11]  /*1e40*/  UMOV UR4, UR21 ;  /* 0x0000001500047c82 */ /* 0x000fd60008000000 */
.L_x_39:
[----:B------:R-:W-:Y:S01]  /*1e50*/  ULEA UR33, UR4, UR13, 0x3 ;  /* 0x0000000d04217291 */ /* 0x000fe2000f8e18ff */
[----:B--2---:R-:W-:Y:S01]  /*1e60*/  @!P3 MOV R2, 0x5000 ;  /* 0x000050000002b802 */ /* 0x004fe20000000f00 */
[----:B--2-4-:R-:W-:Y:S10]  /*1e70*/  @P0 BRA `(.L_x_34) ;  /* 0x00000000000c0947 */ /* 0x014ff40003800000 */
[----:B------:R-:W-:-:S04]  /*1e80*/  SHF.L.U32 R3, R12, 0x1f, RZ ;  /* 0x0000001f0c037819 */ /* 0x000fc800000006ff */
[----:B------:R-:W2:Y:S02]  /*1e90*/  SYNCS.PHASECHK.TRANS64.TRYWAIT P0, [UR33+0x58], R3 ;  /* 0x00005803ff0075a7 */ /* 0x000ea40008001121 */
[----:B--2---:R-:W-:Y:S05]  /*1ea0*/  @!P0 BRA `(.L_x_35) ;  /* 0x0000004c00ac8947 */ /* 0x004fea0003800000 */
.L_x_34:
[----:B------:R2:W-:Y:S01]  /*1eb0*/  @!P3 SYNCS.ARRIVE.TRANS64 RZ, [UR33], R2 ;  /* 0x00000002ffffb9a7 */ /* 0x0005e20008000021 */
[----:B------:R-:W-:-:S04]  /*1ec0*/  ULOP3.LUT UR5, UR29, 0x2, URZ, 0xfc, !UPT ;  /* 0x000000021d057892 */ /* 0x000fc8000f8efcff */
[----:B------:R-:W-:-:S09]  /*1ed0*/  UISETP.NE.AND UP0, UPT, UR5, 0x2, UPT ;  /* 0x000000020500788c */ /* 0x000fd2000bf05270 */
[----:B------:R-:W-:Y:S05]  /*1ee0*/  BRA.U UP0, `(.L_x_36) ;  /* 0x0000000100047547 */ /* 0x000fea000b800000 */
[----:B------:R-:W-:Y:S05]  /*1ef0*/  BPT.TRAP 0x1 ;  /* 0x000000040000795c */ /* 0x000fea0000300000 */
.L_x_36:
[----:B------:R-:W-:Y:S04]  /*1f00*/  BSSY.RECONVERGENT B0, `(.L_x_37) ;  /* 0x0000003000007945 */ /* 0x000fe80003800200 */
[----:B------:R-:W-:Y:S05]  /*1f10*/  @P2 BRA `(.L_x_38) ;  /* 0x0000000000042947 */ /* 0x000fea0003800000 */
[----:B------:R-:W-:Y:S05]  /*1f20*/  BPT.TRAP 0x1 ;  /* 0x000000040000795c */ /* 0x000fea0000300000 */
.L_x_38:
[----:B------:R-:W-:Y:S05]  /*1f30*/  BSYNC.RECONVERGENT B0 ;  /* 0x0000000000007941 */ /* 0x000fea0003800200 */
.L_x_37:
        /* <DEDUP_REMOVED lines=11> */
[----:B-1----:R-:W-:Y:S01]  /*1ff0*/  SHF.L.U32 R0, R12, 0x1f, RZ ;  /* 0x0000001f0c007819 */ /* 0x002fe200000006ff */
[----:B------:R-:W-:Y:S02]  /*2000*/  UIADD3 UR6, UP1, UPT, UR38, 0x80, URZ ;  /* 0x0000008026067890 */ /* 0x000fe4000ff3e0ff */
[----:B------:R-:W-:Y:S01]  /*2010*/  ULEA UR8, UR8, UR13, 0x1 ;  /* 0x0000000d08087291 */ /* 0x000fe2000f8e08ff */
[----:B------:R3:W4:Y:S01]  /*2020*/  SYNCS.PHASECHK.TRANS64.TRYWAIT P0, [UR5+0x58], R0 ;  /* 0x00005800ff0075a7 */ /* 0x0007220008001105 */
        /* <DEDUP_REMOVED lines=16> */
[----:B------:R-:W-:Y:S01]  /*2130*/  UTMALDG.3D [UR32], [UR6], desc[UR30] ;  /* 0x00001e20060075b4 */ /* 0x000fe20008011000 */
[----:B------:R-:W-:Y:S01]  /*2140*/  UMOV UR18, UR34 ;  /* 0x0000002200127c82 */ /* 0x000fe20008000000 */
[----:B------:R-:W-:Y:S01]  /*2150*/  UMOV UR11, UR19 ;  /* 0x00000013000b7c82 */ /* 0x000fe20008000000 */
[----:B------:R-:W-:Y:S01]  /*2160*/  UMOV UR12, UR36 ;  /* 0x00000024000c7c82 */ /* 0x000fe20008000000 */
[----:B------:R-:W-:Y:S01]  /*2170*/  UMOV UR9, UR33 ;  /* 0x0000002100097c82 */ /* 0x000fe20008000000 */
[----:B------:R-:W-:Y:S01]  /*2180*/  UMOV UR10, UR26 ;  /* 0x0000001a000a7c82 */ /* 0x000fe20008000000 */
[----:B------:R-:W-:Y:S01]  /*2190*/  UTMALDG.3D [UR24], [UR6], desc[UR30] ;  /* 0x00001e18060075b4 */ /* 0x000fe20008011000 */
[----:B------:R-:W-:Y:S01]  /*21a0*/  UTMALDG.3D.MULTICAST [UR16], [UR4], UR37, desc[UR30] ;  /* 0x00001e10040073b4 */ /* 0x000fe20008011825 */
[----:B------:R1:W-:Y:S02]  /*21b0*/  UTMALDG.3D.MULTICAST [UR8], [UR4], UR37, desc[UR30] ;  /* 0x00001e08040073b4 */ /* 0x0003e40008011825 */
[----:B-1----:R-:W-:Y:S01]  /*21c0*/  UMOV UR4, UR21 ;  /* 0x0000001500047c82 */ /* 0x002fe20008000000 */
[----:B---3--:R-:W-:Y:S05]  /*21d0*/  BRA.U UP0, `(.L_x_39) ;  /* 0xfffffffd001c7547 */ /* 0x008fea000b83ffff */
.L_x_33:
[C---:B------:R-:W-:Y:S01]  /*21e0*/  LEA R3, R11.reuse, UR13, 0x3 ;  /* 0x0000000d0b037c11 */ /* 0x040fe2000f8e18ff */
[----:B------:R-:W-:Y:S01]  /*21f0*/  NOP ;  /* 0x0000000000007918 */ /* 0x000fe20000000000 */
[----:B-1----:R-:W-:Y:S02]  /*2200*/  SHF.L.U32 R0, R10, 0x1f, RZ ;  /* 0x0000001f0a007819 */ /* 0x002fe400000006ff */
[----:B------:R-:W-:Y:S02]  /*2210*/  LEA R5, R11, UR13, 0x4 ;  /* 0x0000000d0b057c11 */ /* 0x000fe4000f8e20ff */
[----:B--2-4-:R-:W1:Y:S02]  /*2220*/  SYNCS.PHASECHK.TRANS64.TRYWAIT P0, [R3+URZ+0xe0], R0 ;  /* 0x0000e000030075a7 */ /* 0x014e6400080011ff */
[----:B-1----:R-:W-:Y:S05]  /*2230*/  @!P0 BRA `(.L_x_40) ;  /* 0x0000004800e08947 */ /* 0x002fea0003800000 */
.L_x_120:
[----:B------:R-:W2:Y:S01]  /*2240*/  LDS.128 R4, [R5+0x170] ;  /* 0x0001700005047984 */ /* 0x000ea20000000c00 */
[----:B------:R-:W-:Y:S01]  /*2250*/  UISETP.GE.AND UP0, UPT, UR42, 0x1, UPT ;  /* 0x000000012a00788c */ /* 0x000fe2000bf06270 */
[----:B------:R-:W-:Y:S01]  /*2260*/  @!PT LDS RZ, [RZ] ;  /* 0x00000000fffff984 */ /* 0x000fe20000000800 */
[----:B------:R-:W-:Y:S01]  /*2270*/  @!PT LDS RZ, [RZ] ;  /* 0x00000000fffff984 */ /* 0x000fe20000000800 */
[----:B------:R-:W-:Y:S01]  /*2280*/  @!PT LDS RZ, [RZ] ;  /* 0x00000000fffff984 */ /* 0x000fe20000000800 */
[----:B------:R-:W-:Y:S01]  /*2290*/  @!PT LDS RZ, [RZ] ;  /* 0x00000000fffff984 */ /* 0x000fe20000000800 */
[----:B------:R3:W-:Y:S06]  /*22a0*/  MEMBAR.ALL.CTA ;  /* 0x0000000000007992 */ /* 0x0007ec0000008000 */
[----:B---3--:R-:W3:Y:S01]  /*22b0*/  FENCE.VIEW.ASYNC.S ;  /* 0x00000000000073c6 */ /* 0x008ee20000000000 */
[----:B--2---:R-:W-:-:S13]  /*22c0*/  LOP3.LUT P0, RZ, R6, 0x1, RZ, 0xc0, !PT ;  /* 0x0000000106ff7812 */ /* 0x004fda000780c0ff */
[----:B---3--:R-:W-:Y:S01]  /*22d0*/  VOTEU.ANY UP1, P0 ;  /* 0x0000000000ff7886 */ /* 0x008fe20000020100 */
[----:B------:R-:W-:-:S13]  /*22e0*/  PLOP3.LUT P0, PT, PT, PT, UP1, 0x80, 0x8 ;  /* 0x000000000008781c */ /* 0x000fda0003f0f018 */
[----:B-1----:R-:W-:Y:S02]  /*22f0*/  @P0 LOP3.LUT R0, R5, 0xffff, RZ, 0xc0, !PT ;  /* 0x0000ffff05000812 */ /* 0x002fe400078ec0ff */
[----:B------:R-:W-:Y:S02]  /*2300*/  @P0 MOV R2, R4 ;  /* 0x0000000400020202 */ /* 0x000fe40000000f00 */
[----:B------:R-:W-:Y:S01]  /*2310*/  @P0 R2UR UR5, R0 ;  /* 0x00000000000502ca */ /* 0x000fe200000e0000 */
[----:B------:R-:W-:Y:S01]  /*2320*/  VIADD R0, R3, 0xf0 ;  /* 0x000000f003007836 */ /* 0x000fe20000000000 */
[----:B------:R-:W-:Y:S02]  /*2330*/  @P0 SHF.R.U32.HI R4, RZ, 0x10, R5 ;  /* 0x00000010ff040819 */ /* 0x000fe40000011605 */
[----:B------:R-:W-:Y:S02]  /*2340*/  @P0 R2UR UR6, R2 ;  /* 0x00000000020602ca */ /* 0x000fe400000e0000 */
[----:B------:R-:W-:-:S02]  /*2350*/  PRMT R0, RZ, 0x654, R0 ;  /* 0x00000654ff007816 */ /* 0x000fc40000000000 */
[----:B------:R-:W-:Y:S02]  /*2360*/  @P0 R2UR UR4, R4 ;  /* 0x00000000040402ca */ /* 0x000fe400000e0000 */
[----:B------:R1:W-:Y:S03]  /*2370*/  SYNCS.ARRIVE.TRANS64.RED.A1T0 RZ, [R0+URZ], RZ ;  /* 0x000000ff00ff79a7 */ /* 0x0003e600081004ff */
[----:B------:R-:W-:-:S04]  /*2380*/  @UP1 UMOV UR40, UR5 ;  /* 0x0000000500281c82 */ /* 0x000fc80008000000 */
[----:B------:R-:W-:-:S04]  /*2390*/  @UP1 UMOV UR41, UR6 ;  /* 0x0000000600291c82 */ /* 0x000fc80008000000 */
[----:B------:R-:W-:Y:S01]  /*23a0*/  @UP1 UMOV UR36, UR4 ;  /* 0x0000000400241c82 */ /* 0x000fe20008000000 */
[----:B------:R-:W-:Y:S05]  /*23b0*/  BRA.U !UP0, `(.L_x_41) ;  /* 0x0000000108d47547 */ /* 0x000fea000b800000 */
[----:B------:R-:W2:Y:S01]  /*23c0*/  LDCU.128 UR16, c[0x0][0xb10] ;  /* 0x00016200ff1077ac */ /* 0x000ea20008000c00 */
[----:B------:R-:W3:Y:S01]  /*23d0*/  LDCU UR12, c[0x0][0xb20] ;  /* 0x00016400ff0c77ac */ /* 0x000ee20008000800 */
[----:B------:R-:W4:Y:S01]  /*23e0*/  LDCU UR20, c[0x0][0xb0c] ;  /* 0x00016180ff1477ac */ /* 0x000f220008000800 */
[----:B------:R-:W1:Y:S01]  /*23f0*/  LDCU.64 UR8, c[0x0][0xb28] ;  /* 0x00016500ff0877ac */ /* 0x000e620008000a00 */
[----:B------:R-:W-:Y:S02]  /*2400*/  UISETP.NE.AND UP3, UPT, UR42, 0x1, UPT ;  /* 0x000000012a00788c */ /* 0x000fe4000bf65270 */
[----:B--2---:R-:W-:Y:S02]  /*2410*/  UIMAD.WIDE.U32 UR6, UR43, UR19, URZ ;  /* 0x000000132b0672a5 */ /* 0x004fe4000f8e00ff */
[----:B------:R-:W-:Y:S02]  /*2420*/  UIMAD.WIDE.U32 UR4, UR44, UR16, URZ ;  /* 0x000000102c0472a5 */ /* 0x000fe4000f8e00ff */
[----:B------:R-:W-:-:S02]  /*2430*/  UISETP.NE.AND UP0, UPT, UR18, 0x1, UPT ;  /* 0x000000011200788c */ /* 0x000fc4000bf05270 */
[----:B------:R-:W-:Y:S01]  /*2440*/  UIMAD.WIDE.U32 UR24, UR40, UR19, URZ ;  /* 0x00000013281872a5 */ /* 0x000fe2000f8e00ff */
[----:B------:R-:W-:Y:S02]  /*2450*/  UMOV UR6, UR7 ;  /* 0x0000000700067c82 */ /* 0x000fe40008000000 */
[----:B------:R-:W-:Y:S01]  /*2460*/  UMOV UR4, UR5 ;  /* 0x0000000500047c82 */ /* 0x000fe20008000000 */
[----:B---3--:R-:W-:Y:S02]  /*2470*/  USHF.R.U32.HI UR6, URZ, UR12, UR6 ;  /* 0x0000000cff067299 */ /* 0x008fe40008011606 */
[----:B----4-:R-:W-:Y:S02]  /*2480*/  UISETP.NE.AND UP2, UPT, UR20, 0x1, UPT ;  /* 0x000000011400788c */ /* 0x010fe4000bf45270 */
[----:B------:R-:W-:Y:S02]  /*2490*/  USHF.R.U32.HI UR4, URZ, UR17, UR4 ;  /* 0x00000011ff047299 */ /* 0x000fe40008011604 */
[----:B------:R-:W-:-:S02]  /*24a0*/  USEL UR5, UR43, UR6, !UP0 ;  /* 0x000000062b057287 */ /* 0x000fc4000c000000 */
[----:B------:R-:W-:Y:S02]  /*24b0*/  USEL UR6, UR44, UR4, !UP2 ;  /* 0x000000042c067287 */ /* 0x000fe4000d000000 */
[----:B-1----:R-:W-:Y:S01]  /*24c0*/  UIMAD.WIDE.U32 UR10, UR5, UR8, URZ ;  /* 0x00000008050a72a5 */ /* 0x002fe2000f8e00ff */
[----:B------:R-:W-:Y:S01]  /*24d0*/  UMOV UR4, UR25 ;  /* 0x0000001900047c82 */ /* 0x000fe20008000000 */
[----:B------:R-:W-:Y:S02]  /*24e0*/  UIMAD.WIDE.U32 UR14, UR41, UR16, URZ ;  /* 0x00000010290e72a5 */ /* 0x000fe4000f8e00ff */
[----:B------:R-:W-:-:S03]  /*24f0*/  UIMAD.WIDE.U32 UR24, UR6, UR8, URZ ;  /* 0x00000008061872a5 */ /* 0x000fc6000f8e00ff */
[----:B------:R-:W-:Y:S01]  /*2500*/  UMOV UR10, UR11 ;  /* 0x0000000b000a7c82 */ /* 0x000fe20008000000 */
[----:B------:R-:W-:Y:S02]  /*2510*/  USHF.R.U32.HI UR4, URZ, UR12, UR4 ;  /* 0x0000000cff047299 */ /* 0x000fe40008011604 */
[----:B------:R-:W-:Y:S01]  /*2520*/  @UP3 USHF.R.U32.HI UR5, URZ, UR9, UR10 ;  /* 0x00000009ff053299 */ /* 0x000fe2000801160a */
[----:B------:R-:W-:Y:S01]  /*2530*/  UMOV UR14, UR15 ;  /* 0x0000000f000e7c82 */ /* 0x000fe20008000000 */
[----:B------:R-:W-:Y:S01]  /*2540*/  UMOV UR24, UR25 ;  /* 0x0000001900187c82 */ /* 0x000fe20008000000 */
[----:B------:R-:W-:Y:S02]  /*2550*/  USHF.R.U32.HI UR17, URZ, UR17, UR14 ;  /* 0x00000011ff117299 */ /* 0x000fe4000801160e */
[----:B------:R-:W-:Y:S02]  /*2560*/  USEL UR4, UR40, UR4, !UP0 ;  /* 0x0000000428047287 */ /* 0x000fe4000c000000 */
[----:B------:R-:W-:-:S02]  /*2570*/  @UP3 USHF.R.U32.HI UR6, URZ, UR9, UR24 ;  /* 0x00000009ff063299 */ /* 0x000fc40008011618 */
[----:B------:R-:W-:Y:S02]  /*2580*/  UIMAD UR7, UR42, UR5, URZ ;  /* 0x000000052a0772a4 */ /* 0x000fe4000f8e02ff */
[----:B------:R-:W-:Y:S02]  /*2590*/  USEL UR5, UR41, UR17, !UP2 ;  /* 0x0000001129057287 */ /* 0x000fe4000d000000 */
[----:B------:R-:W-:Y:S02]  /*25a0*/  UIMAD UR10, UR42, UR6, URZ ;  /* 0x000000062a0a72a4 */ /* 0x000fe4000f8e02ff */
[----:B------:R-:W-:Y:S02]  /*25b0*/  UISETP.GE.AND UP0, UPT, UR4, UR7, UPT ;  /* 0x000000070400728c */ /* 0x000fe4000bf06270 */
[----:B------:R-:W-:Y:S02]  /*25c0*/  UIMAD.WIDE.U32 UR14, UR4, UR8, URZ ;  /* 0x00000008040e72a5 */ /* 0x000fe4000f8e00ff */
[----:B------:R-:W-:-:S02]  /*25d0*/  UISETP.GE.OR UP0, UPT, UR5, UR10, UP0 ;  /* 0x0000000a0500728c */ /* 0x000fc40008706670 */
[----:B------:R-:W-:Y:S02]  /*25e0*/  UIMAD.WIDE.U32 UR10, UR5, UR8, URZ ;  /* 0x00000008050a72a5 */ /* 0x000fe4000f8e00ff */
[----:B------:R-:W-:Y:S01]  /*25f0*/  UIADD3 UR12, UPT, UPT, -UR4, URZ, URZ ;  /* 0x000000ff040c7290 */ /* 0x000fe2000fffe1ff */
[----:B------:R-:W-:Y:S01]  /*2600*/  UMOV UR8, UR15 ;  /* 0x0000000f00087c82 */ /* 0x000fe20008000000 */
[----:B------:R-:W-:Y:S02]  /*2610*/  UIADD3 UR10, UPT, UPT, -UR5, URZ, URZ ;  /* 0x000000ff050a7290 */ /* 0x000fe4000fffe1ff */
[----:B------:R-:W-:-:S03]  /*2620*/  USHF.R.U32.HI UR8, URZ, UR9, UR8 ;  /* 0x00000009ff087299 */ /* 0x000fc60008011608 */
[----:B------:R-:W-:Y:S01]  /*2630*/  @!UP0 UMOV UR7, UR11 ;  /* 0x0000000b00078c82 */ /* 0x000fe20008000000 */
[----:B------:R-:W-:Y:S02]  /*2640*/  UIMAD UR12, UR18, UR12, UR40 ;  /* 0x0000000c120c72a4 */ /* 0x000fe4000f8e0228 */
[----:B------:R-:W-:Y:S02]  /*2650*/  USEL UR8, UR4, UR8, !UP3 ;  /* 0x0000000804087287 */ /* 0x000fe4000d800000 */
[----:B------:R-:W-:Y:S02]  /*2660*/  @!UP0 USHF.R.U32.HI UR7, URZ, UR9, UR7 ;  /* 0x00000009ff078299 */ /* 0x000fe40008011607 */
[----:B------:R-:W-:Y:S02]  /*2670*/  UIADD3 UR9, UPT, UPT, -UR8, URZ, URZ ;  /* 0x000000ff08097290 */ /* 0x000fe4000fffe1ff */
[----:B------:R-:W-:Y:S02]  /*2680*/  @!UP0 USEL UR7, UR5, UR7, !UP3 ;  /* 0x0000000705078287 */ /* 0x000fe4000d800000 */
[----:B------:R-:W-:-:S02]  /*2690*/  UIMAD UR9, UR42, UR9, UR4 ;  /* 0x000000092a0972a4 */ /* 0x000fc4000f8e0204 */
[----:B------:R-:W-:Y:S02]  /*26a0*/  @!UP0 UIADD3 UR8, UPT, UPT, UR8, -UR7, URZ ;  /* 0x8000000708088290 */ /* 0x000fe4000fffe0ff */
[----:B------:R-:W-:Y:S02]  /*26b0*/  @!UP0 UIMAD UR7, UR9, UR6, UR7 ;  /* 0x00000006090782a4 */ /* 0x000fe4000f8e0207 */
[----:B------:R-:W-:Y:S02]  /*26c0*/  @!UP0 UIMAD UR4, UR42, UR8, UR5 ;  /* 0x000000082a0482a4 */ /* 0x000fe4000f8e0205 */
[----:B------:R-:W-:Y:S02]  /*26d0*/  UIMAD UR6, UR20, UR10, UR41 ;  /* 0x0000000a140672a4 */ /* 0x000fe4000f8e0229 */
[----:B------:R-:W-:Y:S01]  /*26e0*/  UIMAD UR40, UR4, UR18, UR12 ;  /* 0x00000012042872a4 */ /* 0x000fe2000f8e020c */
[----:B------:R-:W-:Y:S02]  /*26f0*/  @!UP0 UMOV UR5, UR7 ;  /* 0x0000000700058c82 */ /* 0x000fe40008000000 */
[----:B------:R-:W-:-:S12]  /*2700*/  UIMAD UR41, UR5, UR20, UR6 ;  /* 0x00000014052972a4 */ /* 0x000fd8000f8e0206 */
.L_x_41:
[----:B------:R-:W2:Y:S02]  /*2710*/  LDCU UR4, c[0x0][0xb30] ;  /* 0x00016600ff0477ac */ /* 0x000ea40008000800 */
[----:B--2---:R-:W-:-:S09]  /*2720*/  UISETP.NE.AND UP0, UPT, UR4, 0x1, UPT ;  /* 0x000000010400788c */ /* 0x004fd2000bf05270 */
[----:B------:R-:W-:Y:S05]  /*2730*/  BRA.U UP0, `(.L_x_42) ;  /* 0x0000000100447547 */ /* 0x000fea000b800000 */
[----:B------:R-:W2:Y:S01]  /*2740*/  LDCU.128 UR8, c[0x0][0xb10] ;  /* 0x00016200ff0877ac */ /* 0x000ea20008000c00 */
[----:B------:R-:W3:Y:S01]  /*2750*/  LDCU UR12, c[0x0][0xb0c] ;  /* 0x00016180ff0c77ac */ /* 0x000ee20008000800 */
[----:B------:R-:W4:Y:S01]  /*2760*/  LDCU UR14, c[0x0][0xb20] ;  /* 0x00016400ff0e77ac */ /* 0x000f220008000800 */
[----:B--2---:R-:W-:Y:S02]  /*2770*/  UIMAD.WIDE.U32 UR6, UR41, UR8, URZ ;  /* 0x00000008290672a5 */ /* 0x004fe4000f8e00ff */
[----:B------:R-:W-:Y:S02]  /*2780*/  UIMAD.WIDE.U32 UR4, UR40, UR11, URZ ;  /* 0x0000000b280472a5 */ /* 0x000fe4000f8e00ff */
[----:B---3--:R-:W-:Y:S02]  /*2790*/  UISETP.NE.AND UP2, UPT, UR12, 0x1, UPT ;  /* 0x000000010c00788c */ /* 0x008fe4000bf45270 */
[----:B------:R-:W-:Y:S01]  /*27a0*/  UISETP.NE.AND UP0, UPT, UR10, 0x1, UPT ;  /* 0x000000010a00788c */ /* 0x000fe2000bf05270 */
[----:B------:R-:W-:-:S02]  /*27b0*/  UMOV UR6, UR7 ;  /* 0x0000000700067c82 */ /* 0x000fc40008000000 */
[----:B------:R-:W-:Y:S01]  /*27c0*/  UMOV UR4, UR5 ;  /* 0x0000000500047c82 */ /* 0x000fe20008000000 */
[----:B------:R-:W-:Y:S02]  /*27d0*/  USHF.R.U32.HI UR9, URZ, UR9, UR6 ;  /* 0x00000009ff097299 */ /* 0x000fe40008011606 */
[----:B----4-:R-:W-:Y:S02]  /*27e0*/  USHF.R.U32.HI UR4, URZ, UR14, UR4 ;  /* 0x0000000eff047299 */ /* 0x010fe40008011604 */
[----:B------:R-:W-:Y:S02]  /*27f0*/  USEL UR5, UR41, UR9, !UP2 ;  /* 0x0000000929057287 */ /* 0x000fe4000d000000 */
[----:B------:R-:W-:-:S04]  /*2800*/  USEL UR4, UR40, UR4, !UP0 ;  /* 0x0000000428047287 */ /* 0x000fc8000c000000 */
[----:B------:R-:W-:Y:S02]  /*2810*/  UIADD3 UR6, UPT, UPT, UR5, -UR4, URZ ;  /* 0x8000000405067290 */ /* 0x000fe4000fffe0ff */
[----:B------:R-:W-:Y:S02]  /*2820*/  UIADD3 UR4, UPT, UPT, -UR5, UR4, URZ ;  /* 0x0000000405047290 */ /* 0x000fe4000fffe1ff */
[----:B------:R-:W-:Y:S02]  /*2830*/  UIMAD UR40, UR6, UR10, UR40 ;  /* 0x0000000a062872a4 */ /* 0x000fe4000f8e0228 */
[----:B------:R-:W-:-:S12]  /*2840*/  UIMAD UR41, UR4, UR12, UR41 ;  /* 0x0000000c042972a4 */ /* 0x000fd8000f8e0229 */
.L_x_42:
[----:B------:R-:W-:Y:S01]  /*2850*/  VIADD R11, R11, 0x1 ;  /* 0x000000010b0b7836 */ /* 0x000fe20000000000 */
[----:B------:R-:W-:Y:S01]  /*2860*/  PLOP3.LUT P1, PT, PT, PT, PT, 0x80, 0x8 ;  /* 0x000000000008781c */ /* 0x000fe20003f2f070 */
[----:B------:R-:W-:Y:S02]  /*2870*/  UIADD3 UR46, UPT, UPT, UR41, UR60, URZ ;  /* 0x0000003c292e7290 */ /* 0x000fe4000fffe0ff */
[----:B------:R-:W-:Y:S01]  /*2880*/  UIADD3 UR45, UPT, UPT, UR40, UR57, URZ ;  /* 0x00000039282d7290 */ /* 0x000fe2000fffe0ff */
[----:B------:R-:W-:-:S04]  /*2890*/  ISETP.NE.AND P0, PT, R11, 0x2, PT ;  /* 0x000000020b00780c */ /* 0x000fc80003f05270 */
[----:B------:R-:W-:Y:S02]  /*28a0*/  SEL R3, RZ, 0x1, P0 ;  /* 0x00000001ff037807 */ /* 0x000fe40000000000 */
[----:B------:R-:W-:Y:S02]  /*28b0*/  SEL R11, R11, RZ, P0 ;  /* 0x000000ff0b0b7207 */ /* 0x000fe40000000000 */
[----:B------:R-:W-:Y:S01]  /*28c0*/  LOP3.LUT R10, R10, R3, RZ, 0x3c, !PT ;  /* 0x000000030a0a7212 */ /* 0x000fe200078e3cff */
[----:B------:R-:W-:Y:S06]  /*28d0*/  BRA.U UP1, `(.L_x_43) ;  /* 0xffffffed01e47547 */ /* 0x000fec000b83ffff */
[----:B------:R-:W-:Y:S01]  /*28e0*/  UIADD3 UR13, UPT, UPT, UR13, 0x58, URZ ;  /* 0x000000580d0d7890 */ /* 0x000fe2000fffe0ff */
[----:B------:R-:W-:-:S03]  /*28f0*/  SHF.L.U32 R3, R12, 0x1f, RZ ;  /* 0x0000001f0c037819 */ /* 0x000fc600000006ff */
[----:B------:R-:W-:-:S09]  /*2900*/  ULEA UR4, UR21, UR13, 0x3 ;  /* 0x0000000d15047291 */ /* 0x000fd2000f8e18ff */
[----:B------:R-:W2:Y:S02]  /*2910*/  SYNCS.PHASECHK.TRANS64.TRYWAIT P0, [UR4], R3 ;  /* 0x00000003ff0075a7 */ /* 0x000ea40008001104 */
[----:B--2---:R-:W-:Y:S05]  /*2920*/  @!P0 BRA `(.L_x_44) ;  /* 0x0000004400388947 */ /* 0x004fea0003800000 */
.L_x_122:
[----:B------:R-:W-:-:S04]  /*2930*/  UIADD3 UR4, UPT, UPT, UR21, 0x1, URZ ;  /* 0x0000000115047890 */ /* 0x000fc8000fffe0ff */
[----:B------:R-:W-:-:S04]  /*2940*/  UISETP.NE.AND UP0, UPT, UR4, 0xb, UPT ;  /* 0x0000000b0400788c */ /* 0x000fc8000bf05270 */
[----:B------:R-:W-:Y:S02]  /*2950*/  USEL UR6, URZ, 0x1, UP0 ;  /* 0x00000001ff067887 */ /* 0x000fe40008000000 */
[----:B------:R-:W-:-:S04]  /*2960*/  USEL UR4, UR4, URZ, UP0 ;  /* 0x000000ff04047287 */ /* 0x000fc80008000000 */
[----:B------:R-:W-:Y:S01]  /*2970*/  ULEA UR5, UR4, UR13, 0x3 ;  /* 0x0000000d04057291 */ /* 0x000fe2000f8e18ff */
[----:B------:R-:W-:-:S04]  /*2980*/  LOP3.LUT R2, R12, UR6, RZ, 0x3c, !PT ;  /* 0x000000060c027c12 */ /* 0x000fc8000f8e3cff */
[----:B-1----:R-:W-:-:S04]  /*2990*/  SHF.L.U32 R3, R2, 0x1f, RZ ;  /* 0x0000001f02037819 */ /* 0x002fc800000006ff */
[----:B------:R-:W1:Y:S02]  /*29a0*/  SYNCS.PHASECHK.TRANS64.TRYWAIT P0, [UR5], R3 ;  /* 0x00000003ff0075a7 */ /* 0x000e640008001105 */
[----:B-1----:R-:W-:Y:S05]  /*29b0*/  @!P0 BRA `(.L_x_45) ;  /* 0x00000044002c8947 */ /* 0x002fea0003800000 */
.L_x_124:
        /* <DEDUP_REMOVED lines=9> */
.L_x_126:
        /* <DEDUP_REMOVED lines=9> */
.L_x_128:
        /* <DEDUP_REMOVED lines=9> */
.L_x_130:
        /* <DEDUP_REMOVED lines=9> */
.L_x_132:
        /* <DEDUP_REMOVED lines=9> */
.L_x_134:
        /* <DEDUP_REMOVED lines=9> */
.L_x_136:
        /* <DEDUP_REMOVED lines=9> */
.L_x_138:
        /* <DEDUP_REMOVED lines=9> */
.L_x_140:
[----:B------:R-:W-:-:S04]  /*2e40*/  UIADD3 UR4, UPT, UPT, UR4, 0x1, URZ ;  /* 0x0000000104047890 */ /* 0x000fc8000fffe0ff */
[----:B------:R-:W-:-:S04]  /*2e50*/  UISETP.NE.AND UP0, UPT, UR4, 0xb, UPT ;  /* 0x0000000b0400788c */ /* 0x000fc8000bf05270 */
[----:B------:R-:W-:Y:S02]  /*2e60*/  USEL UR5, URZ, 0x1, UP0 ;  /* 0x00000001ff057887 */ /* 0x000fe40008000000 */
[----:B------:R-:W-:-:S04]  /*2e70*/  USEL UR4, UR4, URZ, UP0 ;  /* 0x000000ff04047287 */ /* 0x000fc80008000000 */
[----:B------:R-:W-:Y:S01]  /*2e80*/  ULEA UR4, UR4, UR13, 0x3 ;  /* 0x0000000d04047291 */ /* 0x000fe2000f8e18ff */
[----:B-1----:R-:W-:-:S04]  /*2e90*/  LOP3.LUT R3, R2, UR5, RZ, 0x3c, !PT ;  /* 0x0000000502037c12 */ /* 0x002fc8000f8e3cff */
[----:B------:R-:W-:Y:S01]  /*2ea0*/  SHF.L.U32 R3, R3, 0x1f, RZ ;  /* 0x0000001f03037819 */ /* 0x000fe200000006ff */
[----:B------:R-:W-:-:S07]  /*2eb0*/  IMAD.U32 R0, RZ, RZ, UR4 ;  /* 0x00000004ff007e24 */ /* 0x000fce000f8e00ff */
.L_x_54:
[----:B-1----:R1:W2:Y:S02]  /*2ec0*/  SYNCS.PHASECHK.TRANS64.TRYWAIT P0, [R0+URZ], R3 ;  /* 0x00000003000075a7 */ /* 0x0022a400080011ff */
[----:B--2---:R-:W-:Y:S05]  /*2ed0*/  @!P0 NANOSLEEP.SYNCS 0x989680 ;  /* 0x009896800000895d */ /* 0x004fea0003900000 */
[----:B------:R-:W2:Y:S02]  /*2ee0*/  @!P0 SYNCS.PHASECHK.TRANS64 P0, [R0+URZ], R3 ;  /* 0x00000003000085a7 */ /* 0x000ea400080010ff */
[----:B--2---:R-:W-:Y:S05]  /*2ef0*/  @P0 EXIT ;  /* 0x000000000000094d */ /* 0x004fea0003800000 */
[----:B------:R-:W-:Y:S05]  /*2f00*/  BRA `(.L_x_54) ;  /* 0xfffffffc00ec7947 */ /* 0x000fea000383ffff */
.L_x_23:
[----:B------:R-:W-:-:S04]  /*2f10*/  UISETP.NE.AND UP0, UPT, UR52, URZ, UPT ;  /* 0x000000ff3400728c */ /* 0x000fc8000bf05270 */
[----:B------:R-:W-:-:S09]  /*2f20*/  UISETP.NE.OR UP0, UPT, UR18, 0x1, UP0 ;  /* 0x000000011200788c */ /* 0x000fd20008705670 */
[----:B------:R-:W-:Y:S05]  /*2f30*/  BRA.U UP0, `(.L_x_55) ;  /* 0x0000000500487547 */ /* 0x000fea000b800000 */
[----:B------:R-:W-:Y:S01]  /*2f40*/  ISETP.GE.U32.AND P2, PT, R0, 0x2, PT ;  /* 0x000000020000780c */ /* 0x000fe20003f46070 */
[----:B------:R-:W-:Y:S01]  /*2f50*/  IMAD.MOV.U32 R12, RZ, RZ, 0x1 ;  /* 0x00000001ff0c7424 */ /* 0x000fe200078e00ff */
[----:B------:R-:W-:Y:S02]  /*2f60*/  CS2R R10, SRZ ;  /* 0x00000000000a7805 */ /* 0x000fe4000001ff00 */
[----:B------:R-:W-:Y:S01]  /*2f70*/  CS2R R8, SRZ ;  /* 0x0000000000087805 */ /* 0x000fe2000001ff00 */
[----:B------:R-:W-:Y:S01]  /*2f80*/  UMOV UR6, 0x400 ;  /* 0x0000040000067882 */ /* 0x000fe20000000000 */
[----:B------:R-:W-:Y:S01]  /*2f90*/  UMOV UR5, URZ ;  /* 0x000000ff00057c82 */ /* 0x000fe20008000000 */
[----:B------:R-:W-:-:S12]  /*2fa0*/  ULEA UR6, UR52, UR6, 0x18 ;  /* 0x0000000634067291 */ /* 0x000fd8000f8ec0ff */
.L_x_59:
[----:B------:R-:W-:Y:S02]  /*2fb0*/  LEA R2, R8, UR6, 0x3 ;  /* 0x0000000608027c11 */ /* 0x000fe4000f8e18ff */
[----:B------:R-:W-:-:S03]  /*2fc0*/  SHF.L.U32 R5, R9, 0x1f, RZ ;  /* 0x0000001f09057819 */ /* 0x000fc600000006ff */
[----:B------:R-:W-:Y:S01]  /*2fd0*/  VIADD R4, R2, 0x150 ;  /* 0x0000015002047836 */ /* 0x000fe20000000000 */
[----:B------:R-:W2:Y:S02]  /*2fe0*/  SYNCS.PHASECHK.TRANS64.TRYWAIT P0, [R2+URZ+0x140], R5 ;  /* 0x00014005020075a7 */ /* 0x000ea400080011ff */
[----:B--2---:R-:W-:Y:S05]  /*2ff0*/  @!P0 BRA `(.L_x_56) ;  /* 0x0000004000748947 */ /* 0x004fea0003800000 */
.L_x_141:
[----:B------:R-:W-:Y:S01]  /*3000*/  ULEA UR4, UR5, UR6, 0x3 ;  /* 0x0000000605047291 */ /* 0x000fe2000f8e18ff */
[----:B------:R-:W-:Y:S02]  /*3010*/  PRMT R4, RZ, 0x654, R4 ;  /* 0x00000654ff047816 */ /* 0x000fe40000000004 */
[----:B--2---:R-:W-:Y:S01]  /*3020*/  SHF.L.U32 R5, R12, 0x1f, RZ ;  /* 0x0000001f0c057819 */ /* 0x004fe200000006ff */
[----:B------:R-:W-:Y:S01]  /*3030*/  UIADD3 UR7, UPT, UPT, UR4, 0xe0, URZ ;  /* 0x000000e004077890 */ /* 0x000fe2000fffe0ff */
[----:B------:R2:W-:Y:S05]  /*3040*/  SYNCS.ARRIVE.TRANS64.RED.A1T0 RZ, [R4+URZ], RZ ;  /* 0x000000ff04ff79a7 */ /* 0x0005ea00081004ff */
[----:B------:R-:W-:Y:S01]  /*3050*/  IMAD.U32 R7, RZ, RZ, UR7 ;  /* 0x00000007ff077e24 */ /* 0x000fe2000f8e00ff */
[----:B------:R-:W3:Y:S04]  /*3060*/  SYNCS.PHASECHK.TRANS64.TRYWAIT P0, [UR4+0xf0], R5 ;  /* 0x0000f005ff0075a7 */ /* 0x000ee80008001104 */
[----:B------:R-:W-:Y:S01]  /*3070*/  PRMT R6, R0, 0x654, R7 ;  /* 0x0000065400067816 */ /* 0x000fe20000000007 */
[----:B--2---:R-:W-:Y:S01]  /*3080*/  @!P2 IMAD.MOV.U32 R4, RZ, RZ, 0x10 ;  /* 0x00000010ff04a424 */ /* 0x004fe200078e00ff */
[----:B---3--:R-:W-:Y:S06]  /*3090*/  @!P0 BRA `(.L_x_57) ;  /* 0x0000004000608947 */ /* 0x008fec0003800000 */
.L_x_143:
[----:B------:R-:W-:Y:S01]  /*30a0*/  ULEA UR8, UR5, UR6, 0x4 ;  /* 0x0000000605087291 */ /* 0x000fe2000f8e20ff */
[----:B------:R-:W-:Y:S01]  /*30b0*/  SEL R3, R6, R3, !P2 ;  /* 0x0000000306037207 */ /* 0x000fe20005000000 */
[----:B------:R-:W-:Y:S01]  /*30c0*/  UIADD3 UR9, UPT, UPT, UR4, 0xe0, URZ ;  /* 0x000000e004097890 */ /* 0x000fe2000fffe0ff */
[----:B--2---:R-:W-:Y:S01]  /*30d0*/  LEA R2, R11, UR6, 0x3 ;  /* 0x000000060b027c11 */ /* 0x004fe2000f8e18ff */
[----:B------:R-:W-:Y:S01]  /*30e0*/  UIADD3 UR8, UPT, UPT, UR8, 0x170, URZ ;  /* 0x0000017008087890 */ /* 0x000fe2000fffe0ff */
[----:B------:R-:W-:Y:S01]  /*30f0*/  SHF.L.U32 R5, R10, 0x1f, RZ ;  /* 0x0000001f0a057819 */ /* 0x000fe200000006ff */
[----:B------:R2:W-:Y:S01]  /*3100*/  @!P2 SYNCS.ARRIVE.TRANS64.RED RZ, [R3+URZ], R4 ;  /* 0x0000000403ffa9a7 */ /* 0x0005e200080004ff */
[----:B------:R-:W-:Y:S01]  /*3110*/  UIADD3 UR4, UPT, UPT, UR5, 0x1, URZ ;  /* 0x0000000105047890 */ /* 0x000fe2000fffe0ff */
[----:B------:R-:W-:-:S03]  /*3120*/  VIADD R8, R8, 0x1 ;  /* 0x0000000108087836 */ /* 0x000fc60000000000 */
[----:B------:R-:W-:Y:S02]  /*3130*/  UISETP.NE.AND UP0, UPT, UR4, 0x2, UPT ;  /* 0x000000020400788c */ /* 0x000fe4000bf05270 */
[----:B------:R-:W-:Y:S06]  /*3140*/  UGETNEXTWORKID.BROADCAST [UR8], [UR9] ;  /* 0x00000000080073ca */ /* 0x000fec0008000100 */
[----:B------:R-:W-:Y:S01]  /*3150*/  USEL UR7, URZ, 0x1, UP0 ;  /* 0x00000001ff077887 */ /* 0x000fe20008000000 */
[----:B------:R-:W-:Y:S01]  /*3160*/  ISETP.NE.AND P0, PT, R8, 0x2, PT ;  /* 0x000000020800780c */ /* 0x000fe20003f05270 */
[----:B------:R-:W-:Y:S01]  /*3170*/  USEL UR5, UR4, URZ, UP0 ;  /* 0x000000ff04057287 */ /* 0x000fe20008000000 */
[----:B------:R-:W3:Y:S03]  /*3180*/  SYNCS.PHASECHK.TRANS64.TRYWAIT P1, [R2+URZ+0xe0], R5 ;  /* 0x0000e005020075a7 */ /* 0x000ee600080211ff */
[----:B------:R-:W-:Y:S01]  /*3190*/  LOP3.LUT R12, R12, UR7, RZ, 0x3c, !PT ;  /* 0x000000070c0c7c12 */ /* 0x000fe2000f8e3cff */
[----:B--23--:R-:W-:Y:S07]  /*31a0*/  @!P1 BRA `(.L_x_58) ;  /* 0x0000004000349947 */ /* 0x00cfee0003800000 */
.L_x_144:
[C---:B------:R-:W-:Y:S01]  /*31b0*/  LEA R4, R11.reuse, UR6, 0x4 ;  /* 0x000000060b047c11 */ /* 0x040fe2000f8e20ff */
[----:B--2---:R-:W-:Y:S01]  /*31c0*/  VIADD R2, R2, 0xf0 ;  /* 0x000000f002027836 */ /* 0x004fe20000000000 */
[----:B------:R-:W-:Y:S01]  /*31d0*/  SEL R8, R8, RZ, P0 ;  /* 0x000000ff08087207 */ /* 0x000fe20000000000 */
[----:B------:R-:W-:-:S03]  /*31e0*/  VIADD R11, R11, 0x1 ;  /* 0x000000010b0b7836 */ /* 0x000fc60000000000 */
[----:B------:R-:W2:Y:S01]  /*31f0*/  LDS.128 R4, [R4+0x170] ;  /* 0x0001700004047984 */ /* 0x000ea20000000c00 */
[----:B------:R-:W-:Y:S02]  /*3200*/  PRMT R2, RZ, 0x654, R2 ;  /* 0x00000654ff027816 */ /* 0x000fe40000000002 */
[C---:B------:R-:W-:Y:S01]  /*3210*/  ISETP.NE.AND P1, PT, R11.reuse, 0x2, PT ;  /* 0x000000020b00780c */ /* 0x040fe20003f25270 */
[----:B------:R-:W-:Y:S01]  /*3220*/  @!PT LDS RZ, [RZ] ;  /* 0x00000000fffff984 */ /* 0x000fe20000000800 */
[----:B------:R-:W-:Y:S01]  /*3230*/  @!PT LDS RZ, [RZ] ;  /* 0x00000000fffff984 */ /* 0x000fe20000000800 */
[----:B------:R-:W-:Y:S01]  /*3240*/  @!PT LDS RZ, [RZ] ;  /* 0x00000000fffff984 */ /* 0x000fe20000000800 */
[----:B------:R-:W-:Y:S01]  /*3250*/  @!PT LDS RZ, [RZ] ;  /* 0x00000000fffff984 */ /* 0x000fe20000000800 */
[----:B------:R3:W-:Y:S06]  /*3260*/  MEMBAR.ALL.CTA ;  /* 0x0000000000007992 */ /* 0x0007ec0000008000 */
[----:B---3--:R-:W3:Y:S01]  /*3270*/  FENCE.VIEW.ASYNC.S ;  /* 0x00000000000073c6 */ /* 0x008ee20000000000 */
[----:B------:R-:W-:Y:S01]  /*3280*/  SEL R11, R11, RZ, P1 ;  /* 0x000000ff0b0b7207 */ /* 0x000fe20000800000 */
[----:B---3--:R3:W-:Y:S01]  /*3290*/  SYNCS.ARRIVE.TRANS64.RED.A1T0 RZ, [R2+URZ], RZ ;  /* 0x000000ff02ff79a7 */ /* 0x0087e200081004ff */
[----:B--2---:R-:W-:-:S02]  /*32a0*/  LOP3.LUT P3, RZ, R6, 0x1, RZ, 0xc0, !PT ;  /* 0x0000000106ff7812 */ /* 0x004fc4000786c0ff */
[----:B------:R-:W-:-:S04]  /*32b0*/  SEL R5, RZ, 0x1, P1 ;  /* 0x00000001ff057807 */ /* 0x000fc80000800000 */
[----:B------:R-:W-:Y:S02]  /*32c0*/  LOP3.LUT R10, R10, R5, RZ, 0x3c, !PT ;  /* 0x000000050a0a7212 */ /* 0x000fe400078e3cff */
[----:B---3--:R-:W-:-:S04]  /*32d0*/  SEL R2, RZ, 0x1, P0 ;  /* 0x00000001ff027807 */ /* 0x008fc80000000000 */
[----:B------:R-:W-:Y:S01]  /*32e0*/  LOP3.LUT R9, R9, R2, RZ, 0x3c, !PT ;  /* 0x0000000209097212 */ /* 0x000fe200078e3cff */
[----:B------:R-:W-:Y:S06]  /*32f0*/  @P3 BRA `(.L_x_59) ;  /* 0xfffffffc002c3947 */ /* 0x000fec000383ffff */
[----:B------:R-:W-:Y:S01]  /*3300*/  ULEA UR4, UR5, UR6, 0x3 ;  /* 0x0000000605047291 */ /* 0x000fe2000f8e18ff */
[----:B------:R-:W-:-:S08]  /*3310*/  SHF.L.U32 R3, R12, 0x1f, RZ ;  /* 0x0000001f0c037819 */ /* 0x000fd000000006ff */
[----:B------:R-:W2:Y:S02]  /*3320*/  SYNCS.PHASECHK.TRANS64 P0, [UR4+0xf0], R3 ;  /* 0x0000f003ff0075a7 */ /* 0x000ea40008001004 */
[----:B--2---:R-:W-:Y:S05]  /*3330*/  @P0 BRA `(.L_x_60) ;  /* 0x0000000000080947 */ /* 0x004fea0003800000 */
[----:B------:R-:W2:Y:S02]  /*3340*/  SYNCS.PHASECHK.TRANS64.TRYWAIT P0, [UR4+0xf0], R3 ;  /* 0x0000f003ff0075a7 */ /* 0x000ea40008001104 */
[----:B--2---:R-:W-:Y:S05]  /*3350*/  @!P0 BRA `(.L_x_61) ;  /* 0x0000003c00dc8947 */ /* 0x004fea0003800000 */
.L_x_60:
[----:B------:R-:W-:-:S04]  /*3360*/  UIADD3 UR7, UPT, UPT, UR5, 0x1, URZ ;  /* 0x0000000105077890 */ /* 0x000fc8000fffe0ff */
[----:B------:R-:W-:-:S04]  /*3370*/  UISETP.NE.AND UP0, UPT, UR7, 0x2, UPT ;  /* 0x000000020700788c */ /* 0x000fc8000bf05270 */
[----:B------:R-:W-:Y:S02]  /*3380*/  USEL UR8, URZ, 0x1, UP0 ;  /* 0x00000001ff087887 */ /* 0x000fe40008000000 */
[----:B------:R-:W-:-:S04]  /*3390*/  USEL UR7, UR7, URZ, UP0 ;  /* 0x000000ff07077287 */ /* 0x000fc80008000000 */
[----:B------:R-:W-:Y:S01]  /*33a0*/  ULEA UR7, UR7, UR6, 0x3 ;  /* 0x0000000607077291 */ /* 0x000fe2000f8e18ff */
[----:B--2---:R-:W-:-:S04]  /*33b0*/  LOP3.LUT R3, R12, UR8, RZ, 0x3c, !PT ;  /* 0x000000080c037c12 */ /* 0x004fc8000f8e3cff */
[----:B------:R-:W-:-:S04]  /*33c0*/  SHF.L.U32 R0, R3, 0x1f, RZ ;  /* 0x0000001f03007819 */ /* 0x000fc800000006ff */
[----:B------:R-:W2:Y:S02]  /*33d0*/  SYNCS.PHASECHK.TRANS64 P0, [UR7+0xf0], R0 ;  /* 0x0000f000ff0075a7 */ /* 0x000ea40008001007 */
[----:B-12---:R-:W-:Y:S05]  /*33e0*/  @P0 EXIT ;  /* 0x000000000000094d */ /* 0x006fea0003800000 */
[----:B------:R-:W-:Y:S02]  /*33f0*/  SHF.L.U32 R3, R3, 0x1f, RZ ;  /* 0x0000001f03037819 */ /* 0x000fe400000006ff */
[----:B------:R-:W-:-:S07]  /*3400*/  MOV R0, UR7 ;  /* 0x0000000700007c02 */ /* 0x000fce0008000f00 */
.L_x_62:
[----:B-1----:R1:W2:Y:S02]  /*3410*/  SYNCS.PHASECHK.TRANS64.TRYWAIT P0, [R0+URZ+0xf0], R3 ;  /* 0x0000f003000075a7 */ /* 0x0022a400080011ff */
[----:B--2---:R-:W-:Y:S05]  /*3420*/  @!P0 NANOSLEEP.SYNCS 0x989680 ;  /* 0x009896800000895d */ /* 0x004fea0003900000 */
[----:B------:R-:W2:Y:S02]  /*3430*/  @!P0 SYNCS.PHASECHK.TRANS64 P0, [R0+URZ+0xf0], R3 ;  /* 0x0000f003000085a7 */ /* 0x000ea400080010ff */
[----:B--2---:R-:W-:Y:S05]  /*3440*/  @P0 EXIT ;  /* 0x000000000000094d */ /* 0x004fea0003800000 */
[----:B------:R-:W-:Y:S05]  /*3450*/  BRA `(.L_x_62) ;  /* 0xfffffffc00ec7947 */ /* 0x000fea000383ffff */
.L_x_55:
[----:B------:R-:W-:Y:S05]  /*3460*/  BRA.U UP5, `(.L_x_63) ;  /* 0x0000001105447547 */ /* 0x000fea000b800000 */
[----:B------:R-:W-:Y:S01]  /*3470*/  UMOV UR4, 0x40 ;  /* 0x0000004000047882 */ /* 0x000fe20000000000 */
[----:B------:R-:W-:Y:S01]  /*3480*/  NOP ;  /* 0x0000000000007918 */ /* 0x000fe20000000000 */
[----:B------:R-:W-:Y:S01]  /*3490*/  ULEA UR5, UR52, UR4, 0x18 ;  /* 0x0000000434057291 */ /* 0x000fe2000f8ec0ff */
[----:B------:R-:W-:Y:S02]  /*34a0*/  UMOV UR6, 0x400 ;  /* 0x0000040000067882 */ /* 0x000fe40000000000 */
[----:B------:R-:W-:-:S06]  /*34b0*/  ULEA UR6, UR52, UR6, 0x18 ;  /* 0x0000000634067291 */ /* 0x000fcc000f8ec0ff */
[----:B------:R-:W2:Y:S02]  /*34c0*/  LDS.U8 R0, [UR5+0x1c] ;  /* 0x00001c05ff007984 */ /* 0x000ea40008000000 */
[----:B--2---:R-:W-:-:S13]  /*34d0*/  ISETP.NE.AND P0, PT, R0, RZ, PT ;  /* 0x000000ff0000720c */ /* 0x004fda0003f05270 */
[----:B------:R-:W-:Y:S05]  /*34e0*/  @P0 BRA `(.L_x_64) ;  /* 0x0000000000580947 */ /* 0x000fea0003800000 */
[----:B------:R-:W-:-:S13]  /*34f0*/  ELECT P0, URZ, PT ;  /* 0x0000000000ff782f */ /* 0x000fda0003800000 */
[----:B------:R-:W-:Y:S05]  /*3500*/  @!P0 BRA `(.L_x_65) ;  /* 0x0000000000608947 */ /* 0x000fea0003800000 */
[----:B------:R-:W-:Y:S01]  /*3510*/  UMOV UR4, 0x10 ;  /* 0x0000001000047882 */ /* 0x000fe20000000000 */
[----:B------:R-:W-:Y:S01]  /*3520*/  HFMA2 R0, -RZ, RZ, 0, 5.9604644775390625e-08 ;  /* 0x00000001ff007431 */ /* 0x000fe200000001ff */
[----:B------:R-:W-:-:S03]  /*3530*/  MOV R3, 0xffff ;  /* 0x0000ffff00037802 */ /* 0x000fc60000000f00 */
[----:B------:R-:W-:Y:S04]  /*3540*/  DEPBAR.LE SB2, 0x36 ;  /* 0x0000ad800000791a */ /* 0x000fe80000000000 */
[----:B------:R-:W2:Y:S02]  /*3550*/  UTCATOMSWS.FIND_AND_SET.ALIGN UP0, UR4, UR4 ;  /* 0x00000004000475e3 */ /* 0x000ea40008000800 */
[----:B--2---:R-:W-:Y:S01]  /*3560*/  MOV R4, UR4 ;  /* 0x0000000400047c02 */ /* 0x004fe20008000f00 */
[----:B------:R-:W-:Y:S06]  /*3570*/  BRA.U UP0, `(.L_x_66) ;  /* 0x0000000100187547 */ /* 0x000fec000b800000 */
.L_x_67:
[----:B------:R-:W-:Y:S05]  /*3580*/  NANOSLEEP 0x64 ;  /* 0x000000640000795d */ /* 0x000fea0003800000 */
[----:B------:R-:W-:-:S05]  /*3590*/  UMOV UR4, 0x10 ;  /* 0x0000001000047882 */ /* 0x000fca0000000000 */
[----:B------:R-:W-:Y:S04]  /*35a0*/  DEPBAR.LE SB2, 0x36 ;  /* 0x0000ad800000791a */ /* 0x000fe80000000000 */
[----:B------:R-:W2:Y:S02]  /*35b0*/  UTCATOMSWS.FIND_AND_SET.ALIGN UP0, UR4, UR4 ;  /* 0x00000004000475e3 */ /* 0x000ea40008000800 */
[----:B--2---:R-:W-:Y:S01]  /*35c0*/  MOV R4, UR4 ;  /* 0x0000000400047c02 */ /* 0x004fe20008000f00 */
[----:B------:R-:W-:Y:S05]  /*35d0*/  BRA.U !UP0, `(.L_x_67) ;  /* 0xfffffffd08e87547 */ /* 0x000fea000b83ffff */
.L_x_66:
[-C--:B------:R-:W-:Y:S02]  /*35e0*/  SHF.L.U32 R3, R3, R4.reuse, RZ ;  /* 0x0000000403037219 */ /* 0x080fe400000006ff */
[----:B------:R-:W-:Y:S01]  /*35f0*/  SHF.L.U32 R0, R0, R4, RZ ;  /* 0x0000000400007219 */ /* 0x000fe200000006ff */
[----:B------:R-:W-:Y:S02]  /*3600*/  IMAD.SHL.U32 R4, R4, 0x20, RZ ;  /* 0x0000002004047824 */ /* 0x000fe400078e00ff */
[----:B------:R2:W-:Y:S04]  /*3610*/  ATOMS.OR RZ, [UR5+0x14], R3 ;  /* 0x00001403ffff798c */ /* 0x0005e8000b000005 */
[----:B------:R2:W-:Y:S04]  /*3620*/  ATOMS.OR RZ, [UR5+0x18], R0 ;  /* 0x00001800ffff798c */ /* 0x0005e8000b000005 */
[----:B------:R2:W-:Y:S01]  /*3630*/  STS [UR6+0x190], R4 ;  /* 0x00019004ff007988 */ /* 0x0005e20008000806 */
[----:B------:R-:W-:Y:S05]  /*3640*/  BRA `(.L_x_65) ;  /* 0x0000000000107947 */ /* 0x000fea0003800000 */
.L_x_64:
[----:B------:R-:W-:Y:S02]  /*3650*/  MOV R0, 0xffffffff ;  /* 0xffffffff00007802 */ /* 0x000fe40000000f00 */
[----:B------:R-:W-:-:S03]  /*3660*/  MOV R4, 0x3690 ;  /* 0x0000369000047802 */ /* 0x000fc60000000f00 */
[----:B------:R2:W-:Y:S04]  /*3670*/  STS [UR6+0x190], R0 ;  /* 0x00019000ff007988 */ /* 0x0005e80008000806 */
[----:B-12--5:R-:W-:Y:S05]  /*3680*/  CALL.REL.NOINC `($__internal_1_$__cuda_sm10x_tcgen05_guardrail_trap_phase_invalid_during_alloc) ;  /* 0x0000004000707944 */ /* 0x026fea0003c00000 */
.L_x_65:
[----:B------:R-:W-:Y:S05]  /*3690*/  WARPSYNC.ALL ;  /* 0x0000000000007948 */ /* 0x000fea0003800000 */
[----:B------:R-:W3:Y:S01]  /*36a0*/  S2UR UR4, SR_CgaCtaId ;  /* 0x00000000000479c3 */ /* 0x000ee20000008800 */
[----:B------:R-:W-:Y:S01]  /*36b0*/  UMOV UR41, 0x400 ;  /* 0x0000040000297882 */ /* 0x000fe20000000000 */
[----:B------:R-:W-:-:S06]  /*36c0*/  NOP ;  /* 0x0000000000007918 */ /* 0x000fcc0000000000 */
[----:B------:R-:W-:Y:S06]  /*36d0*/  BAR.ARV 0x6, 0xa0 ;  /* 0x0182800000007b1d */ /* 0x000fec0000002000 */
[----:B------:R-:W4:Y:S01]  /*36e0*/  LDCU UR6, c[0x0][0x38c] ;  /* 0x00007180ff0677ac */ /* 0x000f220008000800 */
[----:B------:R-:W-:Y:S01]  /*36f0*/  LOP3.LUT R2, R2, 0xffff, RZ, 0xc0, !PT ;  /* 0x0000ffff02027812 */ /* 0x000fe200078ec0ff */
[----:B------:R-:W-:Y:S01]  /*3700*/  IMAD.MOV.U32 R11, RZ, RZ, 0x1 ;  /* 0x00000001ff0b7424 */ /* 0x000fe200078e00ff */
[----:B------:R-:W-:Y:S01]  /*3710*/  CS2R R8, SRZ ;  /* 0x0000000000087805 */ /* 0x000fe2000001ff00 */
[----:B------:R-:W1:Y:S01]  /*3720*/  LDCU UR7, c[0x0][0x38c] ;  /* 0x00007180ff0777ac */ /* 0x000e620008000800 */
[----:B------:R-:W-:Y:S01]  /*3730*/  R2UR UR42, R2 ;  /* 0x00000000022a72ca */ /* 0x000fe200000e0000 */
[----:B------:R-:W-:Y:S01]  /*3740*/  IMAD.MOV.U32 R10, RZ, RZ, RZ ;  /* 0x000000ffff0a7224 */ /* 0x000fe200078e00ff */
[----:B------:R-:W-:Y:S01]  /*3750*/  UMOV UR45, URZ ;  /* 0x000000ff002d7c82 */ /* 0x000fe20008000000 */
[----:B------:R-:W-:Y:S01]  /*3760*/  UMOV UR39, URZ ;  /* 0x000000ff00277c82 */ /* 0x000fe20008000000 */
[----:B---3--:R-:W-:Y:S01]  /*3770*/  ULEA UR41, UR4, UR41, 0x18 ;  /* 0x0000002904297291 */ /* 0x008fe2000f8ec0ff */
[----:B------:R-:W-:Y:S01]  /*3780*/  UMOV UR62, 0x0 ;  /* 0x00000000003e7882 */ /* 0x000fe20000000000 */
[----:B------:R-:W-:-:S02]  /*3790*/  UMOV UR63, 0x4040490 ;  /* 0x04040490003f7882 */ /* 0x000fc40000000000 */
[----:B------:R-:W-:Y:S02]  /*37a0*/  UIADD3 UR5, UPT, UPT, UR41, 0x1300, URZ ;  /* 0x0000130029057890 */ /* 0x000fe4000fffe0ff */
[----:B------:R-:W-:Y:S02]  /*37b0*/  UIADD3 UR4, UPT, UPT, UR41, 0x2d300, URZ ;  /* 0x0002d30029047890 */ /* 0x000fe4000fffe0ff */
[----:B----4-:R-:W-:Y:S01]  /*37c0*/  UIADD3 UR6, UPT, UPT, UR6, 0x7f, URZ ;  /* 0x0000007f06067890 */ /* 0x010fe2000fffe0ff */
[----:B--2---:R-:W2:Y:S01]  /*37d0*/  LDS R0, [UR41+0x190] ;  /* 0x00019029ff007984 */ /* 0x004ea20008000800 */
[----:B------:R-:W-:Y:S02]  /*37e0*/  USHF.R.U32.HI UR5, URZ, 0x4, UR5 ;  /* 0x00000004ff057899 */ /* 0x000fe40008011605 */
[----:B------:R-:W-:Y:S02]  /*37f0*/  USHF.R.S32.HI UR47, URZ, 0x1f, UR6 ;  /* 0x0000001fff2f7899 */ /* 0x000fe40008011406 */
[----:B------:R-:W-:-:S02]  /*3800*/  USHF.R.U32.HI UR4, URZ, 0x4, UR4 ;  /* 0x00000004ff047899 */ /* 0x000fc40008011604 */
[----:B------:R-:W-:Y:S02]  /*3810*/  ULEA.HI UR47, UR47, UR6, URZ, 0x7 ;  /* 0x000000062f2f7291 */ /* 0x000fe4000f8f38ff */
[----:B------:R-:W-:Y:S02]  /*3820*/  ULOP3.LUT UR5, UR5, 0x3fff, URZ, 0xc0, !UPT ;  /* 0x00003fff05057892 */ /* 0x000fe4000f8ec0ff */
[----:B------:R-:W-:Y:S02]  /*3830*/  USHF.R.S32.HI UR47, URZ, 0x7, UR47 ;  /* 0x00000007ff2f7899 */ /* 0x000fe4000801142f */
[----:B------:R-:W-:Y:S02]  /*3840*/  ULOP3.LUT UR4, UR4, 0x3fff, URZ, 0xc0, !UPT ;  /* 0x00003fff04047892 */ /* 0x000fe4000f8ec0ff */
[----:B------:R-:W-:Y:S01]  /*3850*/  UISETP.LT.AND UP0, UPT, UR47, 0x1, UPT ;  /* 0x000000012f00788c */ /* 0x000fe2000bf01270 */
[----:B------:R-:W-:Y:S01]  /*3860*/  UMOV UR60, 0x0 ;  /* 0x00000000003c7882 */ /* 0x000fe20000000000 */
[----:B------:R-:W-:-:S02]  /*3870*/  UMOV UR61, 0x4040490 ;  /* 0x04040490003d7882 */ /* 0x000fc40000000000 */
[----:B------:R-:W-:Y:S01]  /*3880*/  USEL UR64, UR47, 0x1, !UP0 ;  /* 0x000000012f407887 */ /* 0x000fe2000c000000 */
[----:B------:R-:W-:Y:S01]  /*3890*/  UMOV UR58, 0x0 ;  /* 0x00000000003a7882 */ /* 0x000fe20000000000 */
[----:B------:R-:W-:Y:S01]  /*38a0*/  UMOV UR59, 0x4040490 ;  /* 0x04040490003b7882 */ /* 0x000fe20000000000 */
[----:B------:R-:W-:Y:S01]  /*38b0*/  UMOV UR56, 0x0 ;  /* 0x0000000000387882 */ /* 0x000fe20000000000 */
[----:B------:R-:W-:Y:S01]  /*38c0*/  UMOV UR57, 0x4040490 ;  /* 0x0404049000397882 */ /* 0x000fe20000000000 */
[----:B------:R-:W-:Y:S01]  /*38d0*/  UMOV UR54, 0x0 ;  /* 0x0000000000367882 */ /* 0x000fe20000000000 */
[----:B------:R-:W-:Y:S01]  /*38e0*/  UMOV UR55, 0x4040490 ;  /* 0x0404049000377882 */ /* 0x000fe20000000000 */
[----:B------:R-:W-:Y:S01]  /*38f0*/  UMOV UR52, 0x0 ;  /* 0x0000000000347882 */ /* 0x000fe20000000000 */
[----:B------:R-:W-:Y:S01]  /*3900*/  UMOV UR53, 0x4040490 ;  /* 0x0404049000357882 */ /* 0x000fe20000000000 */
[----:B------:R-:W-:Y:S02]  /*3910*/  ULOP3.LUT UR43, UR5, 0x10000, URZ, 0xfc, !UPT ;  /* 0x00010000052b7892 */ /* 0x000fe4000f8efcff */
[----:B------:R-:W-:-:S02]  /*3920*/  ULOP3.LUT UR44, UR4, 0x10000, URZ, 0xfc, !UPT ;  /* 0x00010000042c7892 */ /* 0x000fc4000f8efcff */
[----:B------:R-:W-:Y:S02]  /*3930*/  UIADD3 UR64, UPT, UPT, -UR64, URZ, URZ ;  /* 0x000000ff40407290 */ /* 0x000fe4000fffe1ff */
[----:B-1----:R-:W-:Y:S01]  /*3940*/  UISETP.GE.AND UP4, UPT, UR7, 0x1, UPT ;  /* 0x000000010700788c */ /* 0x002fe2000bf86270 */
[----:B------:R-:W-:Y:S01]  /*3950*/  UMOV UR50, 0x0 ;  /* 0x0000000000327882 */ /* 0x000fe20000000000 */
[----:B------:R-:W-:Y:S01]  /*3960*/  UMOV UR51, 0x4040490 ;  /* 0x0404049000337882 */ /* 0x000fe20000000000 */
[----:B------:R-:W-:Y:S01]  /*3970*/  UMOV UR48, 0x0 ;  /* 0x0000000000307882 */ /* 0x000fe20000000000 */
[----:B--2---:R-:W-:Y:S01]  /*3980*/  R2UR UR65, R0 ;  /* 0x00000000004172ca */ /* 0x004fe200000e0000 */
[----:B------:R-:W-:-:S14]  /*3990*/  UMOV UR49, 0x4040490 ;  /* 0x0404049000317882 */ /* 0x000fdc0000000000 */
.L_x_74:
[----:B------:R-:W-:Y:S02]  /*39a0*/  LEA R0, R10, UR41, 0x3 ;  /* 0x000000290a007c11 */ /* 0x000fe4000f8e18ff */
[----:B------:R-:W-:Y:S02]  /*39b0*/  SHF.L.U32 R5, R9, 0x1f, RZ ;  /* 0x0000001f09057819 */ /* 0x000fe400000006ff */
[----:B------:R-:W-:Y:S01]  /*39c0*/  PLOP3.LUT P0, PT, PT, PT, UP4, 0x80, 0x8 ;  /* 0x000000000008781c */ /* 0x000fe20003f0f048 */
[----:B------:R-:W-:Y:S01]  /*39d0*/  VIADD R3, R0, 0xf0 ;  /* 0x000000f000037836 */ /* 0x000fe20000000000 */
[----:B-1----:R-:W1:Y:S02]  /*39e0*/  SYNCS.PHASECHK.TRANS64.TRYWAIT P1, [R0+URZ+0xe0], R5 ;  /* 0x0000e005000075a7 */ /* 0x002e6400080211ff */
[----:B-1-3--:R-:W-:Y:S09]  /*39f0*/  @!P1 BRA `(.L_x_68) ;  /* 0x00000038004c9947 */ /* 0x00aff20003800000 */
.L_x_146:
[----:B------:R-:W-:Y:S01]  /*3a00*/  LEA R4, R10, UR41, 0x4 ;  /* 0x000000290a047c11 */ /* 0x000fe2000f8e20ff */
[----:B------:R-:W-:Y:S01]  /*3a10*/  @UP4 ULEA UR4, UR39, UR41, 0x3 ;  /* 0x0000002927044291 */ /* 0x000fe2000f8e18ff */
[----:B------:R-:W-:Y:S01]  /*3a20*/  PLOP3.LUT P2, PT, PT, PT, PT, 0x80, 0x8 ;  /* 0x000000000008781c */ /* 0x000fe20003f4f070 */
[----:B------:R-:W-:Y:S01]  /*3a30*/  ULEA UR46, UR45, UR41, 0x3 ;  /* 0x000000292d2e7291 */ /* 0x000fe2000f8e18ff */
[----:B------:R-:W-:Y:S02]  /*3a40*/  PRMT R3, RZ, 0x654, R3 ;  /* 0x00000654ff037816 */ /* 0x000fe40000000003 */
[----:B-1----:R-:W1:Y:S01]  /*3a50*/  LDS.128 R4, [R4+0x170] ;  /* 0x0001700004047984 */ /* 0x002e620000000c00 */
[----:B------:R-:W-:Y:S02]  /*3a60*/  @P0 SHF.L.U32 R2, R8, 0x1f, RZ ;  /* 0x0000001f08020819 */ /* 0x000fe400000006ff */
[----:B------:R-:W-:Y:S01]  /*3a70*/  SHF.L.U32 R0, R11, 0x1f, RZ ;  /* 0x0000001f0b007819 */ /* 0x000fe200000006ff */
[----:B------:R-:W-:Y:S01]  /*3a80*/  @!PT LDS RZ, [RZ] ;  /* 0x00000000fffff984 */ /* 0x000fe20000000800 */
[----:B------:R-:W-:Y:S01]  /*3a90*/  @!PT LDS RZ, [RZ] ;  /* 0x00000000fffff984 */ /* 0x000fe20000000800 */
[----:B------:R-:W-:Y:S01]  /*3aa0*/  @!PT LDS RZ, [RZ] ;  /* 0x00000000fffff984 */ /* 0x000fe20000000800 */
[----:B------:R-:W-:Y:S01]  /*3ab0*/  @!PT LDS RZ, [RZ] ;  /* 0x00000000fffff984 */ /* 0x000fe20000000800 */
[----:B------:R2:W-:Y:S06]  /*3ac0*/  MEMBAR.ALL.CTA ;  /* 0x0000000000007992 */ /* 0x0005ec0000008000 */
[----:B--2---:R-:W2:Y:S02]  /*3ad0*/  FENCE.VIEW.ASYNC.S ;  /* 0x00000000000073c6 */ /* 0x004ea40000000000 */
[----:B--2---:R2:W-:Y:S01]  /*3ae0*/  SYNCS.ARRIVE.TRANS64.RED.A1T0 RZ, [R3+URZ], RZ ;  /* 0x000000ff03ff79a7 */ /* 0x0045e200081004ff */
[----:B------:R2:W3:Y:S01]  /*3af0*/  @P0 SYNCS.PHASECHK.TRANS64.TRYWAIT P2, [UR4], R2 ;  /* 0x00000002ff0005a7 */ /* 0x0004e20008041104 */
[----:B------:R-:W-:Y:S01]  /*3b00*/  ULEA.HI UR4, UR45, UR45, URZ, 0x1 ;  /* 0x0000002d2d047291 */ /* 0x000fe2000f8f08ff */
[----:B-1----:R-:W-:-:S03]  /*3b10*/  LOP3.LUT P1, RZ, R6, 0x1, RZ, 0xc0, !PT ;  /* 0x0000000106ff7812 */ /* 0x002fc6000782c0ff */
[----:B------:R-:W-:Y:S02]  /*3b20*/  USHF.L.U32 UR5, UR4, 0x3, URZ ;  /* 0x0000000304057899 */ /* 0x000fe400080006ff */
[----:B------:R-:W-:Y:S02]  /*3b30*/  ULOP3.LUT UR36, UR4, 0xffe, URZ, 0xc0, !UPT ;  /* 0x00000ffe04247892 */ /* 0x000fe4000f8ec0ff */
[----:B------:R-:W-:Y:S02]  /*3b40*/  ULOP3.LUT UR4, UR5, 0xfffffff0, URZ, 0xc0, !UPT ;  /* 0xfffffff005047892 */ /* 0x000fe4000f8ec0ff */
[----:B------:R-:W-:Y:S02]  /*3b50*/  UIADD3 UR36, UPT, UPT, -UR36, UR45, URZ ;  /* 0x0000002d24247290 */ /* 0x000fe4000fffe1ff */
[----:B------:R-:W-:Y:S01]  /*3b60*/  UIADD3 UR4, UPT, UPT, UR65, UR4, URZ ;  /* 0x0000000441047290 */ /* 0x000fe2000fffe0ff */
[----:B------:R-:W1:Y:S03]  /*3b70*/  SYNCS.PHASECHK.TRANS64.TRYWAIT P0, [UR46+0x120], R0 ;  /* 0x00012000ff0075a7 */ /* 0x000e66000800112e */
[----:B------:R-:W-:Y:S01]  /*3b80*/  ULEA UR36, UR36, UR4, 0x14 ;  /* 0x0000000424247291 */ /* 0x000fe2000f8ea0ff */
[----:B-123--:R-:W-:Y:S11]  /*3b90*/  @!P0 BRA `(.L_x_69) ;  /* 0x0000003400f88947 */ /* 0x00eff60003800000 */
.L_x_148:
[----:B------:R-:W-:Y:S01]  /*3ba0*/  IADD3 R10, PT, PT, R10, 0x1, RZ ;  /* 0x000000010a0a7810 */ /* 0x000fe20007ffe0ff */
[----:B------:R-:W-:Y:S06]  /*3bb0*/  BRA.U !UP4, `(.L_x_70) ;  /* 0x000000050c107547 */ /* 0x000fec000b800000 */
[----:B------:R-:W-:Y:S01]  /*3bc0*/  UPLOP3.LUT UP2, UPT, UPT, UPT, UPT, 0x40, 0x4 ;  /* 0x000000000004789c */ /* 0x000fe20003f4e870 */
[----:B------:R-:W-:Y:S01]  /*3bd0*/  UMOV UR38, UR64 ;  /* 0x0000004000267c82 */ /* 0x000fe20008000000 */
[----:B------:R-:W-:Y:S01]  /*3be0*/  UMOV UR37, UR47 ;  /* 0x0000002f00257c82 */ /* 0x000fe20008000000 */
[----:B------:R-:W-:-:S08]  /*3bf0*/  UMOV UR5, UR39 ;  /* 0x0000002700057c82 */ /* 0x000fd00008000000 */
.L_x_73:
[----:B------:R-:W-:Y:S02]  /*3c00*/  UIADD3 UR38, UPT, UPT, UR38, 0x1, URZ ;  /* 0x0000000126267890 */ /* 0x000fe4000fffe0ff */
[----:B------:R-:W-:Y:S02]  /*3c10*/  ULEA UR7, UR5, UR41, 0x3 ;  /* 0x0000002905077291 */ /* 0x000fe4000f8e18ff */
[----:B------:R-:W-:Y:S01]  /*3c20*/  UISETP.NE.AND UP3, UPT, UR38, URZ, UPT ;  /* 0x000000ff2600728c */ /* 0x000fe2000bf65270 */
[----:B--23--:R-:W-:Y:S10]  /*3c30*/  @P2 BRA `(.L_x_71) ;  /* 0x00000000000c2947 */ /* 0x00cff40003800000 */
[----:B-1----:R-:W-:Y:S04]  /*3c40*/  SHF.L.U32 R3, R8, 0x1f, RZ ;  /* 0x0000001f08037819 */ /* 0x002fe800000006ff */
[----:B------:R-:W1:Y:S02]  /*3c50*/  SYNCS.PHASECHK.TRANS64.TRYWAIT P0, [UR7], R3 ;  /* 0x00000003ff0075a7 */ /* 0x000e640008001107 */
[----:B-1----:R-:W-:Y:S05]  /*3c60*/  @!P0 BRA `(.L_x_72) ;  /* 0x0000003400dc8947 */ /* 0x002fea0003800000 */
.L_x_71:
[----:B------:R-:W-:Y:S01]  /*3c70*/  UISETP.NE.AND UP0, UPT, UR37, 0x1, UPT ;  /* 0x000000012500788c */ /* 0x000fe2000bf05270 */
[----:B------:R-:W-:Y:S01]  /*3c80*/  PLOP3.LUT P2, PT, PT, PT, PT, 0x80, 0x8 ;  /* 0x000000000008781c */ /* 0x000fe20003f4f070 */
[----:B------:R-:W-:Y:S02]  /*3c90*/  UIADD3 UR4, UPT, UPT, UR5, 0x1, URZ ;  /* 0x0000000105047890 */ /* 0x000fe4000fffe0ff */
[----:B------:R-:W-:Y:S02]  /*3ca0*/  UIADD3 UR40, UPT, UPT, UR7, 0x58, URZ ;  /* 0x0000005807287890 */ /* 0x000fe4000fffe0ff */
[----:B------:R-:W-:Y:S01]  /*3cb0*/  UISETP.NE.AND UP1, UPT, UR4, 0xb, UPT ;  /* 0x0000000b0400788c */ /* 0x000fe2000bf25270 */
[----:B------:R-:W-:Y:S01]  /*3cc0*/  PLOP3.LUT P0, PT, PT, PT, UP0, 0x80, 0x8 ;  /* 0x000000000008781c */ /* 0x000fe20003f0f008 */
[----:B------:R-:W-:Y:S02]  /*3cd0*/  UIADD3 UR37, UPT, UPT, UR37, -0x1, URZ ;  /* 0xffffffff25257890 */ /* 0x000fe4000fffe0ff */
[----:B------:R-:W-:Y:S02]  /*3ce0*/  USEL UR6, URZ, 0x1, UP1 ;  /* 0x00000001ff067887 */ /* 0x000fe40008800000 */
[----:B------:R-:W-:Y:S01]  /*3cf0*/  USEL UR39, UR4, URZ, UP1 ;  /* 0x000000ff04277287 */ /* 0x000fe20008800000 */
[----:B------:R-:W-:Y:S01]  /*3d00*/  UMOV UR7, 0x40004040 ;  /* 0x4000404000077882 */ /* 0x000fe20000000000 */
[----:B------:R-:W-:Y:S02]  /*3d10*/  UMOV UR35, 0x40004040 ;  /* 0x4000404000237882 */ /* 0x000fe40000000000 */
[----:B------:R-:W-:Y:S01]  /*3d20*/  @UP0 ULEA UR4, UR39, UR41, 0x3 ;  /* 0x0000002927040291 */ /* 0x000fe2000f8e18ff */
[----:B------:R-:W-:Y:S01]  /*3d30*/  LOP3.LUT R8, R8, UR6, RZ, 0x3c, !PT ;  /* 0x0000000608087c12 */ /* 0x000fe2000f8e3cff */
[----:B------:R-:W-:Y:S01]  /*3d40*/  ULEA UR6, UR5, UR44, 0x8 ;  /* 0x0000002c05067291 */ /* 0x000fe2000f8e40ff */
[----:B------:R-:W-:Y:S02]  /*3d50*/  UMOV UR33, 0x40004040 ;  /* 0x4000404000217882 */ /* 0x000fe40000000000 */
[----:B-1----:R-:W-:Y:S01]  /*3d60*/  @P0 SHF.L.U32 R0, R8, 0x1f, RZ ;  /* 0x0000001f08000819 */ /* 0x002fe200000006ff */
[----:B------:R-:W-:Y:S02]  /*3d70*/  UIADD3 UR34, UPT, UPT, UR6, 0x2, URZ ;  /* 0x0000000206227890 */ /* 0x000fe4000fffe0ff */
[----:B------:R-:W-:Y:S01]  /*3d80*/  UIADD3 UR30, UPT, UPT, UR6, 0x4, URZ ;  /* 0x00000004061e7890 */ /* 0x000fe2000fffe0ff */
[----:B------:R2:W3:Y:S01]  /*3d90*/  @P0 SYNCS.PHASECHK.TRANS64.TRYWAIT P2, [UR4], R0 ;  /* 0x00000000ff0005a7 */ /* 0x0004e20008041104 */
[----:B------:R-:W-:Y:S02]  /*3da0*/  ULEA UR4, UR5, UR43, 0xa ;  /* 0x0000002b05047291 */ /* 0x000fe4000f8e50ff */
[----:B------:R-:W-:Y:S02]  /*3db0*/  UIADD3 UR26, UPT, UPT, UR6, 0x6, URZ ;  /* 0x00000006061a7890 */ /* 0x000fe4000fffe0ff */
        /* <DEDUP_REMOVED lines=10> */
[----:B------:R-:W-:Y:S01]  /*3e60*/  UIADD3 UR8, UPT, UPT, UR4, 0x206, URZ ;  /* 0x0000020604087890 */ /* 0x000fe2000fffe0ff */
[----:B------:R-:W-:Y:S01]  /*3e70*/  UMOV UR5, 0x40004040 ;  /* 0x4000404000057882 */ /* 0x000fe20000000000 */
[----:B------:R-:W-:Y:S01]  /*3e80*/  UMOV UR31, 0x40004040 ;  /* 0x40004040001f7882 */ /* 0x000fe20000000000 */
[----:B------:R1:W-:Y:S01]  /*3e90*/  UTCHMMA gdesc[UR4], gdesc[UR6], tmem[UR36], tmem[UR62], idesc[UR63], UP2 ;  /* 0x00ff3e06040075ea */ /* 0x0003e20009000024 */
[----:B------:R-:W-:Y:S01]  /*3ea0*/  UPLOP3.LUT UP2, UPT, UPT, UPT, UPT, 0x80, 0x8 ;  /* 0x000000000008789c */ /* 0x000fe20003f4f070 */
[----:B------:R2:W-:Y:S01]  /*3eb0*/  UTCHMMA gdesc[UR32], gdesc[UR34], tmem[UR36], tmem[UR60], idesc[UR61], UPT ;  /* 0x00ff3c22200075ea */ /* 0x0005e2000b800024 */
[----:B------:R-:W-:Y:S01]  /*3ec0*/  UMOV UR29, 0x40004040 ;  /* 0x40004040001d7882 */ /* 0x000fe20000000000 */
[----:B------:R-:W-:Y:S01]  /*3ed0*/  UMOV UR27, 0x40004040 ;  /* 0x40004040001b7882 */ /* 0x000fe20000000000 */
        /* <DEDUP_REMOVED lines=12> */
[----:B------:R-:W-:Y:S01]  /*3fa0*/  UMOV UR9, 0x40004040 ;  /* 0x4000404000097882 */ /* 0x000fe20000000000 */
[----:B------:R2:W-:Y:S01]  /*3fb0*/  UTCHMMA gdesc[UR12], gdesc[UR14], tmem[UR36], tmem[UR50], idesc[UR51], UPT ;  /* 0x00ff320e0c0075ea */ /* 0x0005e2000b800024 */
[----:B------:R2:W-:Y:S01]  /*3fc0*/  UTCHMMA gdesc[UR8], gdesc[UR10], tmem[UR36], tmem[UR48], idesc[UR49], UPT ;  /* 0x00ff300a080075ea */ /* 0x0005e2000b800024 */
[----:B------:R2:W-:Y:S01]  /*3fd0*/  UTCBAR.MULTICAST [UR40], URZ, UR42 ;  /* 0x000000ff280073e9 */ /* 0x0005e2000800082a */
[----:B-1----:R-:W-:Y:S01]  /*3fe0*/  UMOV UR5, UR39 ;  /* 0x0000002700057c82 */ /* 0x002fe20008000000 */
[----:B------:R-:W-:Y:S05]  /*3ff0*/  BRA.U UP3, `(.L_x_73) ;  /* 0xfffffffd03007547 */ /* 0x000fea000b83ffff */
.L_x_70:
[----:B------:R-:W-:Y:S01]  /*4000*/  UIADD3 UR4, UPT, UPT, UR45, 0x1, URZ ;  /* 0x000000012d047890 */ /* 0x000fe2000fffe0ff */
[C---:B------:R-:W-:Y:S01]  /*4010*/  ISETP.NE.AND P0, PT, R10.reuse, 0x2, PT ;  /* 0x000000020a00780c */ /* 0x040fe20003f05270 */
[----:B------:R-:W-:Y:S02]  /*4020*/  UIADD3 UR5, UPT, UPT, UR46, 0x100, URZ ;  /* 0x000001002e057890 */ /* 0x000fe4000fffe0ff */
[----:B------:R-:W-:Y:S01]  /*4030*/  UISETP.NE.AND UP0, UPT, UR4, 0x4, UPT ;  /* 0x000000040400788c */ /* 0x000fe2000bf05270 */
[----:B-12---:R-:W-:Y:S02]  /*4040*/  SEL R0, RZ, 0x1, P0 ;  /* 0x00000001ff007807 */ /* 0x006fe40000000000 */
[----:B------:R-:W-:Y:S01]  /*4050*/  SEL R10, R10, RZ, P0 ;  /* 0x000000ff0a0a7207 */ /* 0x000fe20000000000 */
[----:B------:R-:W-:Y:S01]  /*4060*/  USEL UR6, URZ, 0x1, UP0 ;  /* 0x00000001ff067887 */ /* 0x000fe20008000000 */
[----:B------:R-:W-:Y:S01]  /*4070*/  LOP3.LUT R9, R9, R0, RZ, 0x3c, !PT ;  /* 0x0000000009097212 */ /* 0x000fe200078e3cff */
[----:B------:R-:W-:Y:S01]  /*4080*/  USEL UR45, UR4, URZ, UP0 ;  /* 0x000000ff042d7287 */ /* 0x000fe20008000000 */
[----:B------:R1:W-:Y:S03]  /*4090*/  UTCBAR [UR5], URZ ;  /* 0x000000ff050073e9 */ /* 0x0003e600080000ff */
[----:B------:R-:W-:Y:S01]  /*40a0*/  LOP3.LUT R11, R11, UR6, RZ, 0x3c, !PT ;  /* 0x000000060b0b7c12 */ /* 0x000fe2000f8e3cff */
[----:B------:R-:W-:Y:S07]  /*40b0*/  @P1 BRA `(.L_x_74) ;  /* 0xfffffff800381947 */ /* 0x000fee000383ffff */
[----:B------:R-:W2:Y:S01]  /*40c0*/  S2UR UR8, SR_CgaCtaId ;  /* 0x00000000000879c3 */ /* 0x000ea20000008800 */
[----:B------:R-:W-:Y:S01]  /*40d0*/  ELECT P0, URZ, PT ;  /* 0x0000000000ff782f */ /* 0x000fe20003800000 */
[----:B------:R-:W-:Y:S01]  /*40e0*/  IMAD.MOV.U32 R0, RZ, RZ, 0x1 ;  /* 0x00000001ff007424 */ /* 0x000fe200078e00ff */
[----:B------:R-:W-:Y:S01]  /*40f0*/  UIADD3 UR41, UPT, UPT, UR41, 0x120, URZ ;  /* 0x0000012029297890 */ /* 0x000fe2000fffe0ff */
[----:B------:R-:W-:Y:S01]  /*4100*/  SHF.L.U32 R3, R11, 0x1f, RZ ;  /* 0x0000001f0b037819 */ /* 0x000fe200000006ff */
[----:B------:R-:W-:-:S03]  /*4110*/  UMOV UR4, 0x40 ;  /* 0x0000004000047882 */ /* 0x000fc60000000000 */
[----:B------:R-:W-:Y:S01]  /*4120*/  UVIRTCOUNT.DEALLOC.SMPOOL 0x80 ;  /* 0x000000800000784c */ /* 0x000fe20000000000 */
[----:B--2---:R-:W-:Y:S02]  /*4130*/  ULEA UR8, UR8, UR4, 0x18 ;  /* 0x0000000408087291 */ /* 0x004fe4000f8ec0ff */
[----:B------:R-:W-:-:S07]  /*4140*/  ULEA UR4, UR45, UR41, 0x3 ;  /* 0x000000292d047291 */ /* 0x000fce000f8e18ff */
[----:B------:R2:W-:Y:S02]  /*4150*/  @P0 STS.U8 [UR8+0x1c], R0 ;  /* 0x00001c00ff000988 */ /* 0x0005e40008000008 */
[----:B------:R-:W4:Y:S02]  /*4160*/  SYNCS.PHASECHK.TRANS64.TRYWAIT P0, [UR4], R3 ;  /* 0x00000003ff0075a7 */ /* 0x000f240008001104 */
[----:B--2-4-:R-:W-:Y:S05]  /*4170*/  @!P0 BRA `(.L_x_75) ;  /* 0x0000003000b08947 */ /* 0x014fea0003800000 */
.L_x_151:
[----:B------:R-:W-:-:S04]  /*4180*/  UIADD3 UR4, UPT, UPT, UR45, 0x1, URZ ;  /* 0x000000012d047890 */ /* 0x000fc8000fffe0ff */
[----:B------:R-:W-:-:S04]  /*4190*/  UISETP.NE.AND UP0, UPT, UR4, 0x4, UPT ;  /* 0x000000040400788c */ /* 0x000fc8000bf05270 */
[----:B------:R-:W-:Y:S02]  /*41a0*/  USEL UR6, URZ, 0x1, UP0 ;  /* 0x00000001ff067887 */ /* 0x000fe40008000000 */
[----:B------:R-:W-:-:S04]  /*41b0*/  USEL UR4, UR4, URZ, UP0 ;  /* 0x000000ff04047287 */ /* 0x000fc80008000000 */
[----:B-1----:R-:W-:Y:S01]  /*41c0*/  ULEA UR5, UR4, UR41, 0x3 ;  /* 0x0000002904057291 */ /* 0x002fe2000f8e18ff */
[----:B------:R-:W-:-:S04]  /*41d0*/  LOP3.LUT R2, R11, UR6, RZ, 0x3c, !PT ;  /* 0x000000060b027c12 */ /* 0x000fc8000f8e3cff */
[----:B--2---:R-:W-:-:S04]  /*41e0*/  SHF.L.U32 R3, R2, 0x1f, RZ ;  /* 0x0000001f02037819 */ /* 0x004fc800000006ff */
[----:B------:R-:W1:Y:S02]  /*41f0*/  SYNCS.PHASECHK.TRANS64.TRYWAIT P0, [UR5], R3 ;  /* 0x00000003ff0075a7 */ /* 0x000e640008001105 */
[----:B-1----:R-:W-:Y:S05]  /*4200*/  @!P0 BRA `(.L_x_76) ;  /* 0x0000003000a48947 */ /* 0x002fea0003800000 */
.L_x_153:
        /* <DEDUP_REMOVED lines=9> */
.L_x_155:
[----:B------:R-:W-:-:S04]  /*42a0*/  UIADD3 UR4, UPT, UPT, UR4, 0x1, URZ ;  /* 0x0000000104047890 */ /* 0x000fc8000fffe0ff */
[----:B------:R-:W-:-:S04]  /*42b0*/  UISETP.NE.AND UP0, UPT, UR4, 0x4, UPT ;  /* 0x000000040400788c */ /* 0x000fc8000bf05270 */
[----:B------:R-:W-:Y:S02]  /*42c0*/  USEL UR5, URZ, 0x1, UP0 ;  /* 0x00000001ff057887 */ /* 0x000fe40008000000 */
[----:B------:R-:W-:-:S04]  /*42d0*/  USEL UR4, UR4, URZ, UP0 ;  /* 0x000000ff04047287 */ /* 0x000fc80008000000 */
[----:B------:R-:W-:Y:S01]  /*42e0*/  ULEA UR4, UR4, UR41, 0x3 ;  /* 0x0000002904047291 */ /* 0x000fe2000f8e18ff */
[----:B-1----:R-:W-:-:S04]  /*42f0*/  LOP3.LUT R3, R2, UR5, RZ, 0x3c, !PT ;  /* 0x0000000502037c12 */ /* 0x002fc8000f8e3cff */
[----:B------:R-:W-:-:S04]  /*4300*/  SHF.L.U32 R3, R3, 0x1f, RZ ;  /* 0x0000001f03037819 */ /* 0x000fc800000006ff */
[----:B------:R-:W1:Y:S02]  /*4310*/  SYNCS.PHASECHK.TRANS64.TRYWAIT P0, [UR4], R3 ;  /* 0x00000003ff0075a7 */ /* 0x000e640008001104 */
[----:B-1----:R-:W-:Y:S05]  /*4320*/  @!P0 BRA `(.L_x_78) ;  /* 0x00000030008c8947 */ /* 0x002fea0003800000 */
.L_x_157:
[----:B------:R-:W-:Y:S01]  /*4330*/  NOP ;  /* 0x0000000000007918 */ /* 0x000fe20000000000 */
[----:B-1----:R-:W1:Y:S01]  /*4340*/  LDS R0, [UR8+0x14] ;  /* 0x00001408ff007984 */ /* 0x002e620008000800 */
[----:B------:R-:W-:Y:S01]  /*4350*/  ULOP3.LUT UR4, UR65, 0xffff, URZ, 0xc0, !UPT ;  /* 0x0000ffff41047892 */ /* 0x000fe2000f8ec0ff */
[----:B------:R-:W-:Y:S01]  /*4360*/  UMOV UR5, 0xffff ;  /* 0x0000ffff00057882 */ /* 0x000fe20000000000 */
[----:B------:R-:W-:Y:S02]  /*4370*/  UMOV UR6, 0x1 ;  /* 0x0000000100067882 */ /* 0x000fe40000000000 */
[----:B------:R-:W-:-:S04]  /*4380*/  USHF.R.U32.HI UR4, URZ, 0x5, UR4 ;  /* 0x00000005ff047899 */ /* 0x000fc80008011604 */
[----:B------:R-:W-:Y:S02]  /*4390*/  USHF.L.U32 UR5, UR5, UR4, URZ ;  /* 0x0000000405057299 */ /* 0x000fe400080006ff */
[----:B------:R-:W-:-:S04]  /*43a0*/  USHF.L.U32 UR4, UR6, UR4, URZ ;  /* 0x0000000406047299 */ /* 0x000fc800080006ff */
[----:B-1----:R-:W-:-:S04]  /*43b0*/  LOP3.LUT R0, R0, UR5, RZ, 0xc0, !PT ;  /* 0x0000000500007c12 */ /* 0x002fc8000f8ec0ff */
[----:B------:R-:W-:-:S13]  /*43c0*/  ISETP.NE.AND P0, PT, R0, UR5, PT ;  /* 0x0000000500007c0c */ /* 0x000fda000bf05270 */
[----:B------:R-:W-:Y:S05]  /*43d0*/  @P0 BRA `(.L_x_79) ;  /* 0x0000000000580947 */ /* 0x000fea0003800000 */
[----:B------:R-:W1:Y:S02]  /*43e0*/  LDS R0, [UR8+0x18] ;  /* 0x00001808ff007984 */ /* 0x000e640008000800 */
[----:B-1----:R-:W-:-:S04]  /*43f0*/  LOP3.LUT R0, R0, UR4, RZ, 0xc0, !PT ;  /* 0x0000000400007c12 */ /* 0x002fc8000f8ec0ff */
[----:B------:R-:W-:-:S13]  /*4400*/  ISETP.NE.AND P0, PT, R0, UR4, PT ;  /* 0x0000000400007c0c */ /* 0x000fda000bf05270 */
[----:B------:R-:W-:Y:S05]  /*4410*/  @P0 BRA `(.L_x_80) ;  /* 0x00000000003c0947 */ /* 0x000fea0003800000 */
[----:B------:R-:W1:Y:S01]  /*4420*/  S2R R2, SR_LANEID ;  /* 0x0000000000027919 */ /* 0x000e620000000000 */
[----:B------:R-:W-:Y:S01]  /*4430*/  ULOP3.LUT UR5, URZ, UR5, URZ, 0x33, !UPT ;  /* 0x00000005ff057292 */ /* 0x000fe2000f8e33ff */
[----:B------:R-:W-:Y:S01]  /*4440*/  LOP3.LUT R4, RZ, UR4, RZ, 0x33, !PT ;  /* 0x00000004ff047c12 */ /* 0x000fe2000f8e33ff */
[----:B------:R-:W-:Y:S02]  /*4450*/  VOTEU.ANY UR4, UPT, PT ;  /* 0x0000000000047886 */ /* 0x000fe400038e0100 */
[----:B------:R-:W-:Y:S01]  /*4460*/  UFLO.U32 UR4, UR4 ;  /* 0x00000004000472bd */ /* 0x000fe200080e0000 */
[----:B------:R-:W2:Y:S01]  /*4470*/  REDUX UR6, R4 ;  /* 0x00000000040673c4 */ /* 0x000ea20000000000 */
[----:B------:R-:W-:-:S06]  /*4480*/  IMAD.U32 R0, RZ, RZ, UR5 ;  /* 0x00000005ff007e24 */ /* 0x000fcc000f8e00ff */
[----:B------:R4:W-:Y:S01]  /*4490*/  UTCATOMSWS.AND URZ, UR5 ;  /* 0x0000000500ff79e3 */ /* 0x0009e20008000000 */
[----:B------:R-:W3:Y:S01]  /*44a0*/  REDUX UR7, R0 ;  /* 0x00000000000773c4 */ /* 0x000ee20000000000 */
[----:B-1----:R-:W-:Y:S01]  /*44b0*/  ISETP.EQ.U32.AND P0, PT, R2, UR4, PT ;  /* 0x0000000402007c0c */ /* 0x002fe2000bf02070 */
[----:B--2---:R-:W-:Y:S01]  /*44c0*/  IMAD.U32 R2, RZ, RZ, UR6 ;  /* 0x00000006ff027e24 */ /* 0x004fe2000f8e00ff */
[----:B---3--:R-:W-:-:S11]  /*44d0*/  MOV R3, UR7 ;  /* 0x0000000700037c02 */ /* 0x008fd60008000f00 */
[----:B------:R4:W-:Y:S04]  /*44e0*/  @P0 ATOMS.AND RZ, [UR8+0x14], R3 ;  /* 0x00001403ffff098c */ /* 0x0009e8000a800008 */
[----:B------:R4:W-:Y:S01]  /*44f0*/  @P0 ATOMS.AND RZ, [UR8+0x18], R2 ;  /* 0x00001802ffff098c */ /* 0x0009e2000a800008 */
[----:B------:R-:W-:Y:S05]  /*4500*/  BRA `(.L_x_81) ;  /* 0x0000000000147947 */ /* 0x000fea0003800000 */
.L_x_80:
[----:B------:R-:W-:Y:S02]  /*4510*/  MOV R2, 0x4530 ;  /* 0x0000453000027802 */ /* 0x000fe40000000f00 */
[----:B---3-5:R-:W-:Y:S05]  /*4520*/  CALL.REL.NOINC `($__internal_0_$__cuda_sm10x_tcgen05_guardrail_trap_col_being_dealloced_not_returned_by_alloc) ;  /* 0x0000003000bc7944 */ /* 0x028fea0003c00000 */
[----:B------:R-:W-:Y:S05]  /*4530*/  BRA `(.L_x_81) ;  /* 0x0000000000087947 */ /* 0x000fea0003800000 */
.L_x_79:
[----:B------:R-:W-:Y:S02]  /*4540*/  MOV R2, 0x4560 ;  /* 0x0000456000027802 */ /* 0x000fe40000000f00 */
[----:B---3-5:R-:W-:Y:S05]  /*4550*/  CALL.REL.NOINC `($__internal_2_$__cuda_sm10x_tcgen05_guardrail_trap_unallocated_columns_being_dealloced) ;  /* 0x0000003000c87944 */ /* 0x028fea0003c00000 */
.L_x_81:
[----:B------:R-:W-:Y:S01]  /*4560*/  NOP ;  /* 0x0000000000007918 */ /* 0x000fe20000000000 */
[----:B----4-:R-:W-:Y:S05]  /*4570*/  EXIT ;  /* 0x000000000000794d */ /* 0x010fea0003800000 */
.L_x_63:
[----:B------:R-:W-:-:S09]  /*4580*/  UISETP.NE.OR UP0, UPT, UR18, 0x3, !UP3 ;  /* 0x000000031200788c */ /* 0x000fd2000df05670 */
[----:B------:R-:W-:Y:S05]  /*4590*/  BRA.U UP0, `(.L_x_82) ;  /* 0x0000000d00787547 */ /* 0x000fea000b800000 */
[----:B------:R-:W2:Y:S01]  /*45a0*/  LDCU.64 UR4, c[0x0][0x888] ;  /* 0x00011100ff0477ac */ /* 0x000ea20008000a00 */
[----:B------:R-:W3:Y:S01]  /*45b0*/  LDC.64 R12, c[0x0][0x348] ;  /* 0x0000d200ff0c7b82 */ /* 0x000ee20000000a00 */
[----:B------:R-:W-:Y:S02]  /*45c0*/  HFMA2 R9, -RZ, RZ, 0, 0 ;  /* 0x00000000ff097431 */ /* 0x000fe400000001ff */
[----:B------:R-:W-:Y:S01]  /*45d0*/  IMAD.MOV.U32 R11, RZ, RZ, 0x1 ;  /* 0x00000001ff0b7424 */ /* 0x000fe200078e00ff */
[----:B------:R-:W4:Y:S01]  /*45e0*/  LDCU UR30, c[0x0][0x370] ;  /* 0x00006e00ff1e77ac */ /* 0x000f220008000800 */
[----:B------:R-:W-:Y:S01]  /*45f0*/  IMAD.MOV.U32 R10, RZ, RZ, RZ ;  /* 0x000000ffff0a7224 */ /* 0x000fe200078e00ff */
[----:B------:R-:W-:Y:S01]  /*4600*/  MOV R8, 0x800 ;  /* 0x0000080000087802 */ /* 0x000fe20000000f00 */
[----:B------:R-:W4:Y:S01]  /*4610*/  LDCU.128 UR32, c[0x0][0xb10] ;  /* 0x00016200ff2077ac */ /* 0x000f220008000c00 */
[----:B------:R-:W1:Y:S01]  /*4620*/  LDCU UR27, c[0x0][0x374] ;  /* 0x00006e80ff1b77ac */ /* 0x000e620008000800 */
[----:B------:R-:W1:Y:S01]  /*4630*/  LDCU.64 UR28, c[0x0][0x890] ;  /* 0x00011200ff1c77ac */ /* 0x000e620008000a00 */
[----:B--2---:R-:W-:Y:S01]  /*4640*/  UISETP.NE.U32.AND UP0, UPT, UR4, URZ, UPT ;  /* 0x000000ff0400728c */ /* 0x004fe2000bf05070 */
[----:B------:R-:W2:Y:S01]  /*4650*/  LDCU UR16, c[0x0][0xb0c] ;  /* 0x00016180ff1077ac */ /* 0x000ea20008000800 */
[----:B------:R-:W3:Y:S01]  /*4660*/  LDCU UR39, c[0x0][0xb20] ;  /* 0x00016400ff2777ac */ /* 0x000ee20008000800 */
[----:B------:R-:W3:Y:S01]  /*4670*/  LDCU UR4, c[0x0][0xb30] ;  /* 0x00016600ff0477ac */ /* 0x000ee20008000800 */
[----:B----4-:R-:W-:-:S02]  /*4680*/  UIMAD.WIDE.U32 UR6, UR30, UR32, URZ ;  /* 0x000000201e0672a5 */ /* 0x010fc4000f8e00ff */
[----:B-1----:R-:W-:Y:S02]  /*4690*/  UIMAD.WIDE.U32 UR8, UR27, UR35, URZ ;  /* 0x000000231b0872a5 */ /* 0x002fe4000f8e00ff */
[----:B------:R-:W-:Y:S02]  /*46a0*/  UISETP.NE.U32.AND UP6, UPT, UR28, URZ, UPT ;  /* 0x000000ff1c00728c */ /* 0x000fe4000bfc5070 */
[----:B------:R-:W-:Y:S01]  /*46b0*/  UISETP.NE.AND.EX UP5, UPT, UR5, URZ, UPT, UP0 ;  /* 0x000000ff0500728c */ /* 0x000fe2000bfa5300 */
[----:B------:R-:W-:Y:S01]  /*46c0*/  UMOV UR24, 0x400 ;  /* 0x0000040000187882 */ /* 0x000fe20000000000 */
[----:B------:R-:W-:Y:S01]  /*46d0*/  UISETP.NE.AND UP0, UPT, UR42, 0x1, UPT ;  /* 0x000000012a00788c */ /* 0x000fe2000bf05270 */
[----:B------:R-:W-:Y:S01]  /*46e0*/  UMOV UR6, UR7 ;  /* 0x0000000700067c82 */ /* 0x000fe20008000000 */
[----:B------:R-:W-:Y:S01]  /*46f0*/  UMOV UR31, UR9 ;  /* 0x00000009001f7c82 */ /* 0x000fe20008000000 */
[----:B------:R-:W-:Y:S02]  /*4700*/  USEL UR38, URZ, 0x1, UP4 ;  /* 0x00000001ff267887 */ /* 0x000fe4000a000000 */
[----:B--2---:R-:W-:Y:S01]  /*4710*/  UISETP.NE.AND UP0, UPT, UR16, 0x1, UPT ;  /* 0x000000011000788c */ /* 0x004fe2000bf05270 */
[----:B------:R-:W-:Y:S01]  /*4720*/  UMOV UR25, URZ ;  /* 0x000000ff00197c82 */ /* 0x000fe20008000000 */
[----:B------:R-:W-:-:S02]  /*4730*/  UPLOP3.LUT UP4, UPT, UPT, UPT, UPT, 0x40, 0x4 ;  /* 0x000000000004789c */ /* 0x000fc40003f8e870 */
[----:B------:R-:W-:Y:S01]  /*4740*/  UISETP.GE.AND UP2, UPT, UR42, 0x1, UPT ;  /* 0x000000012a00788c */ /* 0x000fe2000bf46270 */
[----:B------:R-:W1:Y:S01]  /*4750*/  LDCU.64 UR14, c[0x0][0xb28] ;  /* 0x00016500ff0e77ac */ /* 0x000e620008000a00 */
[----:B------:R-:W-:Y:S02]  /*4760*/  ULEA UR24, UR52, UR24, 0x18 ;  /* 0x0000001834187291 */ /* 0x000fe4000f8ec0ff */
[----:B------:R-:W-:Y:S02]  /*4770*/  UISETP.NE.AND.EX UP6, UPT, UR29, URZ, UPT, UP6 ;  /* 0x000000ff1d00728c */ /* 0x000fe4000bfc5360 */
[----:B------:R-:W-:Y:S02]  /*4780*/  USHF.R.U32.HI UR37, URZ, UR33, UR6 ;  /* 0x00000021ff257299 */ /* 0x000fe40008011606 */
[----:B---3--:R-:W-:Y:S02]  /*4790*/  USHF.R.U32.HI UR31, URZ, UR39, UR31 ;  /* 0x00000027ff1f7299 */ /* 0x008fe4000801161f */
[----:B------:R-:W-:-:S02]  /*47a0*/  UISETP.NE.AND UP0, UPT, UR34, 0x1, UPT ;  /* 0x000000012200788c */ /* 0x000fc4000bf05270 */
[----:B------:R-:W-:-:S11]  /*47b0*/  UISETP.NE.AND UP3, UPT, UR4, 0x1, UPT ;  /* 0x000000010400788c */ /* 0x000fd6000bf65270 */
.L_x_90:
[C---:B------:R-:W-:Y:S02]  /*47c0*/  LEA R3, R10.reuse, UR24, 0x3 ;  /* 0x000000180a037c11 */ /* 0x040fe4000f8e18ff */
[----:B------:R-:W-:Y:S02]  /*47d0*/  SHF.L.U32 R0, R9, 0x1f, RZ ;  /* 0x0000001f09007819 */ /* 0x000fe400000006ff */
[----:B------:R-:W-:Y:S02]  /*47e0*/  LEA R5, R10, UR24, 0x4 ;  /* 0x000000180a057c11 */ /* 0x000fe4000f8e20ff */
[----:B--2---:R-:W2:Y:S02]  /*47f0*/  SYNCS.PHASECHK.TRANS64.TRYWAIT P0, [R3+URZ+0xe0], R0 ;  /* 0x0000e000030075a7 */ /* 0x004ea400080011ff */
[----:B--2---:R-:W-:Y:S05]  /*4800*/  @!P0 BRA `(.L_x_83) ;  /* 0x0000002c006c8947 */ /* 0x004fea0003800000 */
.L_x_158:
[----:B------:R-:W3:Y:S01]  /*4810*/  LDS.128 R4, [R5+0x170] ;  /* 0x0001700005047984 */ /* 0x000ee20000000c00 */
[----:B------:R-:W-:Y:S01]  /*4820*/  UISETP.GE.AND UP0, UPT, UR42, 0x1, UPT ;  /* 0x000000012a00788c */ /* 0x000fe2000bf06270 */
[----:B------:R-:W-:Y:S01]  /*4830*/  @!PT LDS RZ, [RZ] ;  /* 0x00000000fffff984 */ /* 0x000fe20000000800 */
[----:B------:R-:W-:Y:S01]  /*4840*/  @!PT LDS RZ, [RZ] ;  /* 0x00000000fffff984 */ /* 0x000fe20000000800 */
[----:B------:R-:W-:Y:S01]  /*4850*/  @!PT LDS RZ, [RZ] ;  /* 0x00000000fffff984 */ /* 0x000fe20000000800 */
[----:B------:R-:W-:Y:S01]  /*4860*/  @!PT LDS RZ, [RZ] ;  /* 0x00000000fffff984 */ /* 0x000fe20000000800 */
[----:B------:R4:W-:Y:S06]  /*4870*/  MEMBAR.ALL.CTA ;  /* 0x0000000000007992 */ /* 0x0009ec0000008000 */
[----:B----4-:R-:W4:Y:S01]  /*4880*/  FENCE.VIEW.ASYNC.S ;  /* 0x00000000000073c6 */ /* 0x010f220000000000 */
[----:B---3--:R-:W-:Y:S11]  /*4890*/  LOP3.LUT P0, RZ, R6, 0x1, RZ, 0xc0, !PT ;  /* 0x0000000106ff7812 */ /* 0x008ff6000780c0ff */
[----:B------:R-:W-:Y:S02]  /*48a0*/  @!UPT UIADD3 URZ, UPT, UPT, URZ, URZ, URZ ;  /* 0x000000fffffff290 */ /* 0x000fe4000fffe0ff */
[----:B----4-:R-:W-:Y:S01]  /*48b0*/  VOTEU.ANY UP2, P0 ;  /* 0x0000000000ff7886 */ /* 0x010fe20000040100 */
[----:B------:R-:W-:Y:S11]  /*48c0*/  PLOP3.LUT P0, PT, PT, PT, UP2, 0x80, 0x8 ;  /* 0x000000000008781c */ /* 0x000ff60003f0f028 */
[----:B------:R-:W-:Y:S02]  /*48d0*/  @!UPT UIADD3 URZ, UPT, UPT, URZ, URZ, URZ ;  /* 0x000000fffffff290 */ /* 0x000fe4000fffe0ff */
[----:B--2---:R-:W-:Y:S02]  /*48e0*/  @P0 SHF.R.U32.HI R0, RZ, 0x10, R5 ;  /* 0x00000010ff000819 */ /* 0x004fe40000011605 */
[----:B------:R-:W-:Y:S02]  /*48f0*/  @P0 MOV R2, R4 ;  /* 0x0000000400020202 */ /* 0x000fe40000000f00 */
[----:B------:R-:W-:Y:S01]  /*4900*/  @P0 R2UR UR4, R0 ;  /* 0x00000000000402ca */ /* 0x000fe200000e0000 */
[----:B------:R-:W-:Y:S01]  /*4910*/  VIADD R0, R3, 0xf0 ;  /* 0x000000f003007836 */ /* 0x000fe20000000000 */
[----:B------:R-:W-:Y:S02]  /*4920*/  @P0 LOP3.LUT R4, R5, 0xffff, RZ, 0xc0, !PT ;  /* 0x0000ffff05040812 */ /* 0x000fe400078ec0ff */
[----:B------:R-:W-:Y:S02]  /*4930*/  @P0 R2UR UR6, R2 ;  /* 0x00000000020602ca */ /* 0x000fe400000e0000 */
[----:B------:R-:W-:Y:S02]  /*4940*/  PRMT R0, RZ, 0x654, R0 ;  /* 0x00000654ff007816 */ /* 0x000fe40000000000 */
[----:B------:R-:W-:Y:S02]  /*4950*/  @P0 R2UR UR5, R4 ;  /* 0x00000000040502ca */ /* 0x000fe400000e0000 */
[----:B------:R2:W-:Y:S03]  /*4960*/  SYNCS.ARRIVE.TRANS64.RED.A1T0 RZ, [R0+URZ], RZ ;  /* 0x000000ff00ff79a7 */ /* 0x0005e600081004ff */
[----:B------:R-:W-:Y:S04]  /*4970*/  @UP2 UMOV UR26, UR4 ;  /* 0x00000004001a2c82 */ /* 0x000fe80008000000 */
[----:B------:R-:W-:Y:S04]  /*4980*/  @UP2 UMOV UR13, UR6 ;  /* 0x00000006000d2c82 */ /* 0x000fe80008000000 */
[----:B------:R-:W-:Y:S01]  /*4990*/  @UP2 UMOV UR7, UR5 ;  /* 0x0000000500072c82 */ /* 0x000fe20008000000 */
[----:B------:R-:W-:Y:S05]  /*49a0*/  BRA.U !UP0, `(.L_x_84) ;  /* 0x0000000108c07547 */ /* 0x000fea000b800000 */
[----:B------:R-:W-:Y:S02]  /*49b0*/  UIMAD.WIDE.U32 UR10, UR7, UR35, URZ ;  /* 0x00000023070a72a5 */ /* 0x000fe4000f8e00ff */
[----:B------:R-:W-:Y:S02]  /*49c0*/  UP2UR UR12, UPR, URZ, 0x4 ;  /* 0x00000004ff0c7883 */ /* 0x000fe40008000000 */
[----:B------:R-:W-:Y:S02]  /*49d0*/  UISETP.NE.AND UP2, UPT, UR34, 0x1, UPT ;  /* 0x000000012200788c */ /* 0x000fe4000bf45270 */
[----:B------:R-:W-:Y:S02]  /*49e0*/  UIMAD.WIDE.U32 UR18, UR13, UR32, URZ ;  /* 0x000000200d1272a5 */ /* 0x000fe4000f8e00ff */
[----:B------:R-:W-:Y:S02]  /*49f0*/  USEL UR4, UR27, UR31, !UP2 ;  /* 0x0000001f1b047287 */ /* 0x000fe4000d000000 */
[----:B------:R-:W-:Y:S02]  /*4a00*/  UISETP.NE.AND UP0, UPT, UR16, 0x1, UPT ;  /* 0x000000011000788c */ /* 0x000fe4000bf05270 */
[----:B------:R-:W-:Y:S02]  /*4a10*/  UP2UR UR17, UPR, URZ, 0x2 ;  /* 0x00000002ff117883 */ /* 0x000fe40008000000 */
[----:B------:R-:W-:Y:S02]  /*4a20*/  UISETP.NE.AND UP1, UPT, UR42, 0x1, UPT ;  /* 0x000000012a00788c */ /* 0x000fe4000bf25270 */
[----:B-1----:R-:W-:Y:S02]  /*4a30*/  UIMAD.WIDE.U32 UR20, UR4, UR14, URZ ;  /* 0x0000000e041472a5 */ /* 0x002fe4000f8e00ff */
[----:B------:R-:W-:Y:S01]  /*4a40*/  USEL UR8, UR30, UR37, !UP0 ;  /* 0x000000251e087287 */ /* 0x000fe2000c000000 */
[----:B------:R-:W-:Y:S02]  /*4a50*/  UMOV UR5, UR11 ;  /* 0x0000000b00057c82 */ /* 0x000fe40008000000 */
[----:B------:R-:W-:Y:S02]  /*4a60*/  USHF.R.U32.HI UR6, URZ, UR39, UR5 ;  /* 0x00000027ff067299 */ /* 0x000fe40008011605 */
[----:B------:R-:W-:Y:S02]  /*4a70*/  UIMAD.WIDE.U32 UR22, UR8, UR14, URZ ;  /* 0x0000000e081672a5 */ /* 0x000fe4000f8e00ff */
[----:B------:R-:W-:Y:S02]  /*4a80*/  USEL UR6, UR7, UR6, !UP2 ;  /* 0x0000000607067287 */ /* 0x000fe4000d000000 */
[----:B------:R-:W-:Y:S02]  /*4a90*/  UISETP.NE.AND UP2, UPT, UR12, URZ, UPT ;  /* 0x000000ff0c00728c */ /* 0x000fe4000bf45270 */
[----:B------:R-:W-:Y:S01]  /*4aa0*/  UIMAD.WIDE.U32 UR10, UR6, UR14, URZ ;  /* 0x0000000e060a72a5 */ /* 0x000fe2000f8e00ff */
[----:B------:R-:W-:Y:S02]  /*4ab0*/  UMOV UR5, UR19 ;  /* 0x0000001300057c82 */ /* 0x000fe40008000000 */
[----:B------:R-:W-:Y:S03]  /*4ac0*/  USHF.R.U32.HI UR9, URZ, UR33, UR5 ;  /* 0x00000021ff097299 */ /* 0x000fe60008011605 */
[----:B------:R-:W-:Y:S02]  /*4ad0*/  UMOV UR5, UR21 ;  /* 0x0000001500057c82 */ /* 0x000fe40008000000 */
[----:B------:R-:W-:Y:S03]  /*4ae0*/  @UP1 USHF.R.U32.HI UR4, URZ, UR15, UR5 ;  /* 0x0000000fff041299 */ /* 0x000fe60008011605 */
[----:B------:R-:W-:Y:S01]  /*4af0*/  UMOV UR5, UR23 ;  /* 0x0000001700057c82 */ /* 0x000fe20008000000 */
[----:B------:R-:W-:Y:S02]  /*4b00*/  UIMAD UR4, UR42, UR4, URZ ;  /* 0x000000042a0472a4 */ /* 0x000fe4000f8e02ff */
[----:B------:R-:W-:Y:S02]  /*4b10*/  @UP1 USHF.R.U32.HI UR8, URZ, UR15, UR5 ;  /* 0x0000000fff081299 */ /* 0x000fe40008011605 */
[----:B------:R-:W-:Y:S02]  /*4b20*/  USEL UR5, UR13, UR9, !UP0 ;  /* 0x000000090d057287 */ /* 0x000fe4000c000000 */
[----:B------:R-:W-:Y:S02]  /*4b30*/  UIMAD UR9, UR42, UR8, URZ ;  /* 0x000000082a0972a4 */ /* 0x000fe4000f8e02ff */
[----:B------:R-:W-:Y:S03]  /*4b40*/  UISETP.GE.AND UP0, UPT, UR6, UR4, UPT ;  /* 0x000000040600728c */ /* 0x000fe6000bf06270 */
[----:B------:R-:W-:Y:S01]  /*4b50*/  UMOV UR4, UR11 ;  /* 0x0000000b00047c82 */ /* 0x000fe20008000000 */
[----:B------:R-:W-:Y:S02]  /*4b60*/  UISETP.GE.OR UP0, UPT, UR5, UR9, UP0 ;  /* 0x000000090500728c */ /* 0x000fe40008706670 */
[----:B------:R-:W-:Y:S02]  /*4b70*/  USHF.R.U32.HI UR4, URZ, UR15, UR4 ;  /* 0x0000000fff047299 */ /* 0x000fe40008011604 */
[----:B------:R-:W-:Y:S02]  /*4b80*/  UIMAD.WIDE.U32 UR10, UR5, UR14, URZ ;  /* 0x0000000e050a72a5 */ /* 0x000fe4000f8e00ff */
[----:B------:R-:W-:Y:S04]  /*4b90*/  USEL UR12, UR6, UR4, !UP1 ;  /* 0x00000004060c7287 */ /* 0x000fe8000c800000 */
[----:B------:R-:W-:Y:S01]  /*4ba0*/  UIADD3 UR9, UPT, UPT, -UR12, URZ, URZ ;  /* 0x000000ff0c097290 */ /* 0x000fe2000fffe1ff */
[----:B------:R-:W-:Y:S02]  /*4bb0*/  @!UP0 UMOV UR4, UR11 ;  /* 0x0000000b00048c82 */ /* 0x000fe40008000000 */
[----:B------:R-:W-:Y:S02]  /*4bc0*/  @!UP0 USHF.R.U32.HI UR4, URZ, UR15, UR4 ;  /* 0x0000000fff048299 */ /* 0x000fe40008011604 */
[----:B------:R-:W-:Y:S02]  /*4bd0*/  UIMAD UR9, UR42, UR9, UR6 ;  /* 0x000000092a0972a4 */ /* 0x000fe4000f8e0206 */
[----:B------:R-:W-:Y:S02]  /*4be0*/  @!UP0 USEL UR4, UR5, UR4, !UP1 ;  /* 0x0000000405048287 */ /* 0x000fe4000c800000 */
[----:B------:R-:W-:Y:S02]  /*4bf0*/  UISETP.NE.AND UP1, UPT, UR17, URZ, UPT ;  /* 0x000000ff1100728c */ /* 0x000fe4000bf25270 */
[----:B------:R-:W-:Y:S02]  /*4c00*/  @!UP0 UIMAD UR9, UR8, UR9, UR4 ;  /* 0x00000009080982a4 */ /* 0x000fe4000f8e0204 */
[----:B------:R-:W-:Y:S02]  /*4c10*/  @!UP0 UIADD3 UR10, UPT, UPT, UR12, -UR4, URZ ;  /* 0x800000040c0a8290 */ /* 0x000fe4000fffe0ff */
[----:B------:R-:W-:Y:S02]  /*4c20*/  UIADD3 UR4, UPT, UPT, -UR5, URZ, URZ ;  /* 0x000000ff05047290 */ /* 0x000fe4000fffe1ff */
[----:B------:R-:W-:Y:S02]  /*4c30*/  UIADD3 UR8, UPT, UPT, -UR6, URZ, URZ ;  /* 0x000000ff06087290 */ /* 0x000fe4000fffe1ff */
[----:B------:R-:W-:Y:S02]  /*4c40*/  @!UP0 UIMAD UR6, UR10, UR42, UR5 ;  /* 0x0000002a0a0682a4 */ /* 0x000fe4000f8e0205 */
[----:B------:R-:W-:Y:S02]  /*4c50*/  UIMAD UR13, UR16, UR4, UR13 ;  /* 0x00000004100d72a4 */ /* 0x000fe4000f8e020d */
[----:B------:R-:W-:Y:S01]  /*4c60*/  UIMAD UR7, UR34, UR8, UR7 ;  /* 0x00000008220772a4 */ /* 0x000fe2000f8e0207 */
[----:B------:R-:W-:Y:S02]  /*4c70*/  @!UP0 UMOV UR5, UR9 ;  /* 0x0000000900058c82 */ /* 0x000fe40008000000 */
[----:B------:R-:W-:Y:S02]  /*4c80*/  UIMAD UR13, UR5, UR16, UR13 ;  /* 0x00000010050d72a4 */ /* 0x000fe4000f8e020d */
[----:B------:R-:W-:Y:S11]  /*4c90*/  UIMAD UR7, UR6, UR34, UR7 ;  /* 0x00000022060772a4 */ /* 0x000ff6000f8e0207 */
[----:B------:R-:W-:Y:S01]  /*4ca0*/  @!UPT UIADD3 URZ, UPT, UPT, URZ, URZ, URZ ;  /* 0x000000fffffff290 */ /* 0x000fe2000fffe0ff */
.L_x_84:
[----:B------:R-:W3:Y:S01]  /*4cb0*/  @!UP3 LDCU.128 UR20, c[0x0][0xb10] ;  /* 0x00016200ff14b7ac */ /* 0x000ee20008000c00 */
[----:B------:R-:W-:Y:S04]  /*4cc0*/  ISETP.NE.U32.AND P0, PT, RZ, UR28, PT ;  /* 0x0000001cff007c0c */ /* 0x000fe8000bf05070 */
[----:B------:R-:W-:Y:S01]  /*4cd0*/  ISETP.NE.AND.EX P0, PT, RZ, UR29, PT, P0 ;  /* 0x0000001dff007c0c */ /* 0x000fe2000bf05300 */
[----:B------:R-:W4:Y:S01]  /*4ce0*/  @!UP3 LDCU UR5, c[0x0][0xb0c] ;  /* 0x00016180ff05b7ac */ /* 0x000f220008000800 */
[----:B---3--:R-:W-:Y:S07]  /*4cf0*/  UIMAD.WIDE.U32 UR8, UR13, UR20, URZ ;  /* 0x000000140d0872a5 */ /* 0x008fee000f8e00ff */
[----:B------:R-:W-:Y:S01]  /*4d00*/  @!UP3 UMOV UR4, UR9 ;  /* 0x000000090004bc82 */ /* 0x000fe20008000000 */
[----:B----4-:R-:W-:Y:S02]  /*4d10*/  @!UP3 UISETP.NE.AND UP0, UPT, UR5, 0x1, UPT ;  /* 0x000000010500b88c */ /* 0x010fe4000bf05270 */
[----:B------:R-:W-:Y:S02]  /*4d20*/  @!UP3 USHF.R.U32.HI UR4, URZ, UR21, UR4 ;  /* 0x00000015ff04b299 */ /* 0x000fe40008011604 */
[----:B------:R-:W-:Y:S02]  /*4d30*/  UIMAD.WIDE.U32 UR8, UR7, UR23, URZ ;  /* 0x00000017070872a5 */ /* 0x000fe4000f8e00ff */
[----:B------:R-:W-:Y:S02]  /*4d40*/  @!UP3 USEL UR10, UR13, UR4, !UP0 ;  /* 0x000000040d0ab287 */ /* 0x000fe4000c000000 */
[----:B------:R-:W-:Y:S03]  /*4d50*/  @!UP3 UISETP.NE.AND UP0, UPT, UR22, 0x1, UPT ;  /* 0x000000011600b88c */ /* 0x000fe6000bf05270 */
[----:B------:R-:W-:Y:S02]  /*4d60*/  @!UP3 UMOV UR6, UR9 ;  /* 0x000000090006bc82 */ /* 0x000fe40008000000 */
[----:B------:R-:W3:Y:S02]  /*4d70*/  @!UP3 LDCU UR4, c[0x0][0xb20] ;  /* 0x00016400ff04b7ac */ /* 0x000ee40008000800 */
[----:B---3--:R-:W-:Y:S04]  /*4d80*/  @!UP3 USHF.R.U32.HI UR6, URZ, UR4, UR6 ;  /* 0x00000004ff06b299 */ /* 0x008fe80008011606 */
[----:B------:R-:W-:Y:S04]  /*4d90*/  @!UP3 USEL UR6, UR7, UR6, !UP0 ;  /* 0x000000060706b287 */ /* 0x000fe8000c000000 */
[----:B------:R-:W-:Y:S02]  /*4da0*/  @!UP3 UIADD3 UR4, UPT, UPT, -UR10, UR6, URZ ;  /* 0x000000060a04b290 */ /* 0x000fe4000fffe1ff */
[----:B------:R-:W-:Y:S02]  /*4db0*/  @!UP3 UIADD3 UR6, UPT, UPT, UR10, -UR6, URZ ;  /* 0x800000060a06b290 */ /* 0x000fe4000fffe0ff */
[----:B------:R-:W-:Y:S02]  /*4dc0*/  @!UP3 UIMAD UR13, UR4, UR5, UR13 ;  /* 0x00000005040db2a4 */ /* 0x000fe4000f8e020d */
[----:B------:R-:W-:Y:S01]  /*4dd0*/  @!UP3 UIMAD UR7, UR6, UR22, UR7 ;  /* 0x000000160607b2a4 */ /* 0x000fe2000f8e0207 */
[----:B------:R-:W-:Y:S11]  /*4de0*/  BRA.U UP4, `(.L_x_85) ;  /* 0x0000000104107547 */ /* 0x000ff6000b800000 */
[----:B--2---:R-:W-:Y:S04]  /*4df0*/  MOV R0, UR38 ;  /* 0x0000002600007c02 */ /* 0x004fe80008000f00 */
[----:B------:R-:W-:Y:S04]  /*4e00*/  SHF.L.U32 R3, R0, 0x1f, RZ ;  /* 0x0000001f00037819 */ /* 0x000fe800000006ff */
[----:B------:R-:W2:Y:S02]  /*4e10*/  SYNCS.PHASECHK.TRANS64.TRYWAIT P1, [UR24+0xd8], R3 ;  /* 0x0000d803ff0075a7 */ /* 0x000ea40008021118 */
[----:B--2---:R-:W-:Y:S05]  /*4e20*/  @!P1 BRA `(.L_x_86) ;  /* 0x0000002400f89947 */ /* 0x004fea0003800000 */
.L_x_85:
[----:B------:R-:W-:Y:S05]  /*4e30*/  BRA.U !UP6, `(.L_x_87) ;  /* 0x000000010e387547 */ /* 0x000fea000b800000 */
[----:B------:R-:W-:Y:S01]  /*4e40*/  UPLOP3.LUT UP1, UPT, UPT, UPT, UP5, 0x80, 0x8 ;  /* 0x000000000008789c */ /* 0x000fe20003f2f050 */
[----:B--2---:R-:W-:Y:S01]  /*4e50*/  HFMA2 R0, -RZ, RZ, 0, 5.9604644775390625e-08 ;  /* 0x00000001ff007431 */ /* 0x004fe200000001ff */
[----:B------:R-:W2:Y:S01]  /*4e60*/  LDCU.64 UR8, c[0x0][0x358] ;  /* 0x00006b00ff0877ac */ /* 0x000ea20008000a00 */
[----:B------:R-:W-:Y:S03]  /*4e70*/  IMAD.MOV.U32 R23, RZ, RZ, 0x1 ;  /* 0x00000001ff177424 */ /* 0x000fe600078e00ff */
[----:B------:R-:W-:Y:S05]  /*4e80*/  PLOP3.LUT P1, PT, PT, PT, UP1, 0x80, 0x8 ;  /* 0x000000000008781c */ /* 0x000fea0003f2f018 */
[----:B------:R-:W3:Y:S01]  /*4e90*/  @UP1 LDCU.64 UR4, c[0x0][0x888] ;  /* 0x00011100ff0417ac */ /* 0x000ee20008000a00 */
[----:B------:R-:W-:Y:S07]  /*4ea0*/  @UP1 UIMAD UR6, UR36, UR28, URZ ;  /* 0x0000001c240612a4 */ /* 0x000fee000f8e02ff */
[----:B------:R-:W-:Y:S01]  /*4eb0*/  @!P1 PRMT R23, R0, 0x7610, R23 ;  /* 0x0000761000179816 */ /* 0x000fe20000000017 */
[----:B---3--:R-:W-:Y:S06]  /*4ec0*/  @UP1 UIMAD.WIDE UR4, UR6, 0x4, UR4 ;  /* 0x00000004060418a5 */ /* 0x008fec000f8e0204 */
[----:B------:R-:W-:Y:S01]  /*4ed0*/  IMAD.U32 R2, RZ, RZ, UR4 ;  /* 0x00000004ff027e24 */ /* 0x000fe2000f8e00ff */
[----:B------:R-:W-:Y:S04]  /*4ee0*/  MOV R3, UR5 ;  /* 0x0000000500037c02 */ /* 0x000fe80008000f00 */
[----:B------:R-:W3:Y:S01]  /*4ef0*/  @!UP1 LDCU UR4, c[0x0][0x880] ;  /* 0x00011000ff0497ac */ /* 0x000ee20008000800 */
[----:B--2--5:R4:W5:Y:S02]  /*4f00*/  @P1 LDG.E R19, desc[UR8][R2.64] ;  /* 0x0000000802131981 */ /* 0x024964000c1e1900 */
[----:B---34-:R-:W-:Y:S07]  /*4f10*/  @!P1 IMAD.U32 R19, RZ, RZ, UR4 ;  /* 0x00000004ff139e24 */ /* 0x018fee000f8e00ff */
.L_x_87:
[----:B-----5:R-:W-:Y:S01]  /*4f20*/  @!P0 FSETP.EQ.AND P2, PT, R19, RZ, PT ;  /* 0x000000ff1300820b */ /* 0x020fe20003f42000 */
[----:B------:R-:W-:Y:S01]  /*4f30*/  @!UPT UIADD3 URZ, UPT, UPT, URZ, URZ, URZ ;  /* 0x000000fffffff290 */ /* 0x000fe2000fffe0ff */
[----:B------:R-:W-:Y:S11]  /*4f40*/  @!P0 BRA `(.L_x_88) ;  /* 0x0000000000148947 */ /* 0x000ff60003800000 */
[----:B------:R-:W-:Y:S02]  /*4f50*/  LOP3.LUT P0, RZ, R23, 0xff, RZ, 0xc0, !PT ;  /* 0x000000ff17ff7812 */ /* 0x000fe4000780c0ff */
[----:B------:R-:W-:Y:S04]  /*4f60*/  PLOP3.LUT P2, PT, PT, PT, UP1, 0x80, 0x8 ;  /* 0x000000000008781c */ /* 0x000fe80003f4f018 */
[----:B------:R-:W-:Y:S07]  /*4f70*/  PLOP3.LUT P2, PT, P2, PT, PT, 0x8, 0x80 ;  /* 0x000000000080781c */ /* 0x000fee000174e170 */
[----:B------:R-:W-:Y:S11]  /*4f80*/  @P0 FSETP.EQ.AND P2, PT, R19, RZ, PT ;  /* 0x000000ff1300020b */ /* 0x000ff60003f42000 */
[----:B------:R-:W-:Y:S02]  /*4f90*/  @!UPT UIADD3 URZ, UPT, UPT, URZ, URZ, URZ ;  /* 0x000000fffffff290 */ /* 0x000fe4000fffe0ff */
.L_x_88:
[----:B------:R-:W-:Y:S01]  /*4fa0*/  ULEA UR4, UR25, UR24, 0x3 ;  /* 0x0000001819047291 */ /* 0x000fe2000f8e18ff */
[----:B--2---:R-:W-:Y:S02]  /*4fb0*/  SHF.L.U32 R0, R11, 0x1f, RZ ;  /* 0x0000001f0b007819 */ /* 0x004fe400000006ff */
[----:B------:R-:W-:Y:S01]  /*4fc0*/  ELECT P1, URZ, PT ;  /* 0x0000000000ff782f */ /* 0x000fe20003820000 */
[----:B------:R-:W-:Y:S05]  /*4fd0*/  VIADD R10, R10, 0x1 ;  /* 0x000000010a0a7836 */ /* 0x000fea0000000000 */
[----:B------:R-:W2:Y:S02]  /*4fe0*/  SYNCS.PHASECHK.TRANS64.TRYWAIT P0, [UR4+0xc0], R0 ;  /* 0x0000c000ff0075a7 */ /* 0x000ea40008001104 */
[----:B--2---:R-:W-:Y:S05]  /*4ff0*/  @!P0 BRA `(.L_x_89) ;  /* 0x00000024009c8947 */ /* 0x004fea0003800000 */
.L_x_161:
[----:B------:R-:W-:Y:S01]  /*5000*/  UIADD3 UR9, UPT, UPT, UR4, 0xb0, URZ ;  /* 0x000000b004097890 */ /* 0x000fe2000fffe0ff */
[----:B------:R-:W-:Y:S01]  /*5010*/  PLOP3.LUT P1, PT, P2, P1, PT, 0xf2, 0x2f ;  /* 0x00000000002f781c */ /* 0x000fe20001723e72 */
[----:B------:R-:W-:Y:S01]  /*5020*/  UPLOP3.LUT UP4, UPT, UPT, UPT, UPT, 0x80, 0x8 ;  /* 0x000000000008789c */ /* 0x000fe20003f8f070 */
[----:B------:R-:W-:Y:S01]  /*5030*/  UMOV UR20, 0x0 ;  /* 0x0000000000147882 */ /* 0x000fe20000000000 */
[----:B------:R-:W-:Y:S01]  /*5040*/  UMOV UR21, 0x10000000 ;  /* 0x1000000000157882 */ /* 0x000fe20000000000 */
[----:B------:R-:W-:Y:S01]  /*5050*/  UMOV UR12, UR36 ;  /* 0x00000024000c7c82 */ /* 0x000fe20008000000 */
[----:B------:R-:W-:Y:S08]  /*5060*/  UMOV UR36, UR26 ;  /* 0x0000001a00247c82 */ /* 0x000ff00008000000 */
[----:B------:R-:W-:Y:S01]  /*5070*/  VOTEU.ALL UP0, P1 ;  /* 0x0000000000ff7886 */ /* 0x000fe20000800000 */
[----:B------:R-:W-:Y:S04]  /*5080*/  @!P1 IADD3 R2, P0, PT, R12, 0x580, RZ ;  /* 0x000005800c029810 */ /* 0x000fe80007f1e0ff */
[----:B------:R-:W-:Y:S01]  /*5090*/  @!UP0 ULEA UR5, UR25, UR24, 0xb ;  /* 0x0000001819058291 */ /* 0x000fe2000f8e58ff */
[----:B--2---:R-:W-:Y:S01]  /*50a0*/  @!P1 IMAD.X R0, RZ, RZ, R13, P0 ;  /* 0x000000ffff009224 */ /* 0x004fe200000e060d */
[----:B------:R-:W-:Y:S01]  /*50b0*/  @!UP0 USHF.L.U32 UR10, UR45, 0x4, URZ ;  /* 0x000000042d0a8899 */ /* 0x000fe200080006ff */
[----:B------:R-:W-:Y:S01]  /*50c0*/  @!P1 R2UR UR6, R2 ;  /* 0x00000000020692ca */ /* 0x000fe200000e0000 */
[----:B------:R-:W-:Y:S01]  /*50d0*/  @!UP0 UIADD3 UR8, UPT, UPT, UR5, 0x200, URZ ;  /* 0x0000020005088890 */ /* 0x000fe2000fffe0ff */
[C---:B------:R-:W-:Y:S01]  /*50e0*/  ISETP.NE.AND P0, PT, R10.reuse, 0x2, PT ;  /* 0x000000020a00780c */ /* 0x040fe20003f05270 */
[----:B------:R-:W-:Y:S02]  /*50f0*/  UIADD3 UR5, UPT, UPT, UR25, 0x1, URZ ;  /* 0x0000000119057890 */ /* 0x000fe4000fffe0ff */
[----:B------:R-:W-:Y:S01]  /*5100*/  @!UP0 USHF.L.U32 UR11, UR46, 0x6, URZ ;  /* 0x000000062e0b8899 */ /* 0x000fe200080006ff */
[----:B------:R-:W-:Y:S01]  /*5110*/  SEL R10, R10, RZ, P0 ;  /* 0x000000ff0a0a7207 */ /* 0x000fe20000000000 */
[----:B------:R-:W-:Y:S02]  /*5120*/  UISETP.NE.AND UP0, UPT, UR5, 0x2, UPT ;  /* 0x000000020500788c */ /* 0x000fe4000bf05270 */
[----:B------:R-:W-:Y:S02]  /*5130*/  UIADD3 UR45, UPT, UPT, UR7, UR57, URZ ;  /* 0x00000039072d7290 */ /* 0x000fe4000fffe0ff */
[----:B------:R-:W-:Y:S01]  /*5140*/  USEL UR25, UR5, URZ, UP0 ;  /* 0x000000ff05197287 */ /* 0x000fe20008000000 */
[----:B------:R-:W-:Y:S01]  /*5150*/  @!P1 R2UR UR5, R0 ;  /* 0x00000000000592ca */ /* 0x000fe200000e0000 */
[----:B------:R-:W-:Y:S01]  /*5160*/  IMAD.U32 R2, RZ, RZ, UR6 ;  /* 0x00000006ff027e24 */ /* 0x000fe2000f8e00ff */
[----:B------:R-:W-:Y:S01]  /*5170*/  USEL UR17, URZ, 0x1, UP0 ;  /* 0x00000001ff117887 */ /* 0x000fe20008000000 */
[----:B------:R-:W-:Y:S01]  /*5180*/  SEL R0, RZ, 0x1, P0 ;  /* 0x00000001ff007807 */ /* 0x000fe20000000000 */
[----:B------:R-:W-:Y:S01]  /*5190*/  VOTEU.ALL UP0, P1 ;  /* 0x0000000000ff7886 */ /* 0x000fe20000800000 */
[----:B------:R-:W-:Y:S01]  /*51a0*/  UIADD3 UR46, UPT, UPT, UR13, UR60, URZ ;  /* 0x0000003c0d2e7290 */ /* 0x000fe2000fffe0ff */
[----:B------:R-:W-:Y:S02]  /*51b0*/  @!P1 R2UR UR18, R2 ;  /* 0x00000000021292ca */ /* 0x000fe400000e0000 */
[----:B------:R-:W-:Y:S02]  /*51c0*/  LOP3.LUT R9, R9, R0, RZ, 0x3c, !PT ;  /* 0x0000000009097212 */ /* 0x000fe400078e3cff */
[----:B------:R-:W-:Y:S03]  /*51d0*/  LOP3.LUT R11, R11, UR17, RZ, 0x3c, !PT ;  /* 0x000000110b0b7c12 */ /* 0x000fe6000f8e3cff */
[----:B------:R-:W-:Y:S01]  /*51e0*/  IMAD.U32 R3, RZ, RZ, UR5 ;  /* 0x00000005ff037e24 */ /* 0x000fe2000f8e00ff */
[----:B------:R-:W-:Y:S04]  /*51f0*/  UPRMT UR5, UR52, 0x654, UR9 ;  /* 0x0000065434057896 */ /* 0x000fe80008000009 */
[----:B------:R-:W-:Y:S11]  /*5200*/  @!P1 R2UR UR19, R3 ;  /* 0x00000000031392ca */ /* 0x000ff600000e0000 */
[----:B------:R-:W-:Y:S02]  /*5210*/  @!UPT UIADD3 URZ, UPT, UPT, URZ, URZ, URZ ;  /* 0x000000fffffff290 */ /* 0x000fe4000fffe0ff */
[----:B------:R2:W-:Y:S01]  /*5220*/  @!UP0 UTMALDG.3D [UR8], [UR18], desc[UR20] ;  /* 0x00001408120085b4 */ /* 0x0005e20008011000 */
[----:B------:R2:W-:Y:S01]  /*5230*/  @!P1 SYNCS.ARRIVE.TRANS64.RED.A0TR RZ, [UR4+0xb0], R8 ;  /* 0x0000b008ffff99a7 */ /* 0x0005e20008300404 */
[----:B------:R-:W-:Y:S01]  /*5240*/  SYNCS.ARRIVE.TRANS64.RED.A1T0 RZ, [UR5], RZ ;  /* 0x000000ffffff79a7 */ /* 0x000fe20008100405 */
[----:B------:R-:W-:Y:S05]  /*5250*/  BRA.U UP2, `(.L_x_90) ;  /* 0xfffffff502587547 */ /* 0x000fea000b83ffff */
[----:B------:R-:W-:Y:S01]  /*5260*/  UIADD3 UR24, UPT, UPT, UR24, 0xc0, URZ ;  /* 0x000000c018187890 */ /* 0x000fe2000fffe0ff */
[----:B------:R-:W-:-:S03]  /*5270*/  SHF.L.U32 R3, R11, 0x1f, RZ ;  /* 0x0000001f0b037819 */ /* 0x000fc600000006ff */
[----:B------:R-:W-:-:S09]  /*5280*/  ULEA UR4, UR25, UR24, 0x3 ;  /* 0x0000001819047291 */ /* 0x000fd2000f8e18ff */
[----:B------:R-:W3:Y:S02]  /*5290*/  SYNCS.PHASECHK.TRANS64.TRYWAIT P0, [UR4], R3 ;  /* 0x00000003ff0075a7 */ /* 0x000ee40008001104 */
[----:B---3--:R-:W-:Y:S05]  /*52a0*/  @!P0 BRA `(.L_x_91) ;  /* 0x0000002400088947 */ /* 0x008fea0003800000 */
.L_x_163:
[----:B------:R-:W-:-:S04]  /*52b0*/  UIADD3 UR4, UPT, UPT, UR25, 0x1, URZ ;  /* 0x0000000119047890 */ /* 0x000fc8000fffe0ff */
[----:B------:R-:W-:-:S04]  /*52c0*/  UISETP.NE.AND UP0, UPT, UR4, 0x2, UPT ;  /* 0x000000020400788c */ /* 0x000fc8000bf05270 */
[----:B------:R-:W-:Y:S02]  /*52d0*/  USEL UR5, URZ, 0x1, UP0 ;  /* 0x00000001ff057887 */ /* 0x000fe40008000000 */
[----:B------:R-:W-:-:S04]  /*52e0*/  USEL UR4, UR4, URZ, UP0 ;  /* 0x000000ff04047287 */ /* 0x000fc80008000000 */
[----:B------:R-:W-:Y:S01]  /*52f0*/  ULEA UR4, UR4, UR24, 0x3 ;  /* 0x0000001804047291 */ /* 0x000fe2000f8e18ff */
[----:B---3--:R-:W-:-:S04]  /*5300*/  LOP3.LUT R3, R11, UR5, RZ, 0x3c, !PT ;  /* 0x000000050b037c12 */ /* 0x008fc8000f8e3cff */
[----:B------:R-:W-:Y:S01]  /*5310*/  SHF.L.U32 R3, R3, 0x1f, RZ ;  /* 0x0000001f03037819 */ /* 0x000fe200000006ff */
[----:B------:R-:W-:-:S07]  /*5320*/  IMAD.U32 R0, RZ, RZ, UR4 ;  /* 0x00000004ff007e24 */ /* 0x000fce000f8e00ff */
.L_x_92:
[----:B---3--:R3:W4:Y:S02]  /*5330*/  SYNCS.PHASECHK.TRANS64.TRYWAIT P0, [R0+URZ], R3 ;  /* 0x00000003000075a7 */ /* 0x00872400080011ff */
[----:B----4-:R-:W-:Y:S05]  /*5340*/  @!P0 NANOSLEEP.SYNCS 0x989680 ;  /* 0x009896800000895d */ /* 0x010fea0003900000 */
[----:B------:R-:W4:Y:S02]  /*5350*/  @!P0 SYNCS.PHASECHK.TRANS64 P0, [R0+URZ], R3 ;  /* 0x00000003000085a7 */ /* 0x000f2400080010ff */
[----:B-12-4-:R-:W-:Y:S05]  /*5360*/  @P0 EXIT ;  /* 0x000000000000094d */ /* 0x016fea0003800000 */
[----:B------:R-:W-:Y:S05]  /*5370*/  BRA `(.L_x_92) ;  /* 0xfffffffc00ec7947 */ /* 0x000fea000383ffff */
.L_x_82:
[----:B------:R-:W-:-:S06]  /*5380*/  UISETP.GE.AND UP0, UPT, UR18, 0x4, UPT ;  /* 0x000000041200788c */ /* 0x000fcc000bf06270 */
[----:B------:R-:W-:-:S13]  /*5390*/  PLOP3.LUT P0, PT, PT, PT, UP0, 0x80, 0x8 ;  /* 0x000000000008781c */ /* 0x000fda0003f0f008 */
[----:B-1----:R-:W-:Y:S05]  /*53a0*/  @!P0 EXIT ;  /* 0x000000000000894d */ /* 0x002fea0003800000 */
[----:B------:R-:W-:Y:S01]  /*53b0*/  BAR.SYNC.DEFER_BLOCKING 0x6, 0xa0 ;  /* 0x0182800000007b1d */ /* 0x000fe20000010000 */
[C---:B------:R-:W-:Y:S01]  /*53c0*/  IMAD.SHL.U32 R4, R48.reuse, 0x10, RZ ;  /* 0x0000001030047824 */ /* 0x040fe200078e00ff */
[----:B------:R-:W-:Y:S01]  /*53d0*/  SHF.R.U32.HI R5, RZ, 0x1, R48 ;  /* 0x00000001ff057819 */ /* 0x000fe20000011630 */
[C---:B------:R-:W-:Y:S01]  /*53e0*/  IMAD.SHL.U32 R47, R48.reuse, 0x8, RZ ;  /* 0x00000008302f7824 */ /* 0x040fe200078e00ff */
[----:B------:R-:W-:Y:S01]  /*53f0*/  CS2R R44, SRZ ;  /* 0x00000000002c7805 */ /* 0x000fe2000001ff00 */
[----:B------:R-:W-:Y:S01]  /*5400*/  IMAD.U32 R16, R48, 0x10000, RZ ;  /* 0x0001000030107824 */ /* 0x000fe200078e00ff */
[----:B------:R-:W-:Y:S02]  /*5410*/  UMOV UR44, 0x400 ;  /* 0x00000400002c7882 */ /* 0x000fe40000000000 */
[----:B------:R-:W1:Y:S01]  /*5420*/  LDC.64 R32, c[0x0][0x888] ;  /* 0x00022200ff207b82 */ /* 0x000e620000000a00 */
[----:B------:R-:W-:Y:S01]  /*5430*/  ULEA UR44, UR52, UR44, 0x18 ;  /* 0x0000002c342c7291 */ /* 0x000fe2000f8ec0ff */
[----:B------:R-:W-:Y:S01]  /*5440*/  LOP3.LUT R2, R4, 0x40, RZ, 0xc0, !PT ;  /* 0x0000004004027812 */ /* 0x000fe200078ec0ff */
[----:B------:R-:W-:Y:S01]  /*5450*/  IMAD.MOV.U32 R46, RZ, RZ, 0x1 ;  /* 0x00000001ff2e7424 */ /* 0x000fe200078e00ff */
[----:B------:R-:W-:Y:S01]  /*5460*/  LOP3.LUT R47, R47, 0x300, RZ, 0xc0, !PT ;  /* 0x000003002f2f7812 */ /* 0x000fe200078ec0ff */
[----:B------:R-:W-:Y:S01]  /*5470*/  IMAD.MOV.U32 R41, RZ, RZ, RZ ;  /* 0x000000ffff297224 */ /* 0x000fe200078e00ff */
[----:B------:R-:W-:Y:S01]  /*5480*/  LOP3.LUT R5, R2, 0x8, R5, 0xf8, !PT ;  /* 0x0000000802057812 */ /* 0x000fe200078ef805 */
[----:B------:R-:W-:Y:S01]  /*5490*/  IMAD.SHL.U32 R2, R48, 0x2, RZ ;  /* 0x0000000230027824 */ /* 0x000fe200078e00ff */
[----:B------:R-:W2:Y:S01]  /*54a0*/  LDC.64 R34, c[0x0][0x890] ;  /* 0x00022400ff227b82 */ /* 0x000ea20000000a00 */
[----:B------:R-:W-:-:S02]  /*54b0*/  LOP3.LUT R47, R47, 0x30, R4, 0xf8, !PT ;  /* 0x000000302f2f7812 */ /* 0x000fc400078ef804 */
[----:B------:R-:W-:Y:S02]  /*54c0*/  CS2R R42, SRZ ;  /* 0x00000000002a7805 */ /* 0x000fe4000001ff00 */
[----:B------:R-:W-:Y:S01]  /*54d0*/  LOP3.LUT R16, R16, 0x600000, RZ, 0xc0, !PT ;  /* 0x0060000010107812 */ /* 0x000fe200078ec0ff */
[----:B------:R-:W3:Y:S01]  /*54e0*/  LDCU UR54, c[0x0][0x370] ;  /* 0x00006e00ff3677ac */ /* 0x000ee20008000800 */
[----:B------:R-:W-:Y:S02]  /*54f0*/  LOP3.LUT R2, R5, 0x8, R2, 0x78, !PT ;  /* 0x0000000805027812 */ /* 0x000fe400078e7802 */
[----:B------:R-:W-:Y:S01]  /*5500*/  LOP3.LUT R47, R47, 0x80, R4, 0xf8, !PT ;  /* 0x000000802f2f7812 */ /* 0x000fe200078ef804 */
[----:B------:R-:W4:Y:S01]  /*5510*/  LDC.64 R30, c[0x0][0x8b0] ;  /* 0x00022c00ff1e7b82 */ /* 0x000f220000000a00 */
[----:B------:R-:W3:Y:S01]  /*5520*/  LDS R3, [UR44+0x190] ;  /* 0x0001902cff037984 */ /* 0x000ee20008000800 */
[----:B------:R-:W-:Y:S01]  /*5530*/  LOP3.LUT R48, R48, 0x60, RZ, 0xc0, !PT ;  /* 0x0000006030307812 */ /* 0x000fe200078ec0ff */
[----:B------:R-:W1:Y:S01]  /*5540*/  LDCU UR43, c[0x0][0xb0c] ;  /* 0x00016180ff2b77ac */ /* 0x000e620008000800 */
[----:B------:R-:W-:Y:S01]  /*5550*/  LOP3.LUT R47, R47, R2, RZ, 0xfc, !PT ;  /* 0x000000022f2f7212 */ /* 0x000fe200078efcff */
[----:B------:R-:W-:Y:S01]  /*5560*/  IMAD.MOV.U32 R2, RZ, RZ, RZ ;  /* 0x000000ffff027224 */ /* 0x000fe200078e00ff */
[----:B------:R-:W1:Y:S02]  /*5570*/  LDCU UR63, c[0x0][0xb20] ;  /* 0x00016400ff3f77ac */ /* 0x000e640008000800 */
[----:B------:R-:W1:Y:S01]  /*5580*/  LDC.64 R28, c[0x0][0x8a8] ;  /* 0x00022a00ff1c7b82 */ /* 0x000e620000000a00 */
[----:B------:R-:W-:Y:S01]  /*5590*/  IMAD.SHL.U32 R47, R47, 0x2, RZ ;  /* 0x000000022f2f7824 */ /* 0x000fe200078e00ff */
[----:B------:R-:W1:Y:S01]  /*55a0*/  LDCU UR39, c[0x0][0xb30] ;  /* 0x00016600ff2777ac */ /* 0x000e620008000800 */
[----:B------:R-:W1:Y:S01]  /*55b0*/  LDCU.64 UR58, c[0x0][0x888] ;  /* 0x00011100ff3a77ac */ /* 0x000e620008000a00 */
[----:B------:R-:W1:Y:S01]  /*55c0*/  LDCU.64 UR40, c[0x0][0xb28] ;  /* 0x00016500ff2877ac */ /* 0x000e620008000a00 */
[----:B------:R-:W1:Y:S01]  /*55d0*/  LDCU.128 UR48, c[0x0][0xb10] ;  /* 0x00016200ff3077ac */ /* 0x000e620008000c00 */
[----:B------:R-:W1:Y:S01]  /*55e0*/  LDCU UR53, c[0x0][0x374] ;  /* 0x00006e80ff3577ac */ /* 0x000e620008000800 */
[----:B------:R-:W-:Y:S01]  /*55f0*/  UIADD3 UR61, UPT, UPT, UR44, 0x200, URZ ;  /* 0x000002002c3d7890 */ /* 0x000fe2000fffe0ff */
[----:B------:R-:W-:Y:S01]  /*5600*/  UMOV UR47, URZ ;  /* 0x000000ff002f7c82 */ /* 0x000fe20008000000 */
[----:B--23--:R-:W-:-:S10]  /*5610*/  IMAD.IADD R16, R3, 0x1, R16 ;  /* 0x0000000103107824 */ /* 0x00cfd400078e0210 */
.L_x_112:
[C---:B------:R-:W-:Y:S02]  /*5620*/  LEA R8, R41.reuse, UR44, 0x3 ;  /* 0x0000002c29087c11 */ /* 0x040fe4000f8e18ff */
[----:B------:R-:W-:Y:S02]  /*5630*/  SHF.L.U32 R3, R44, 0x1f, RZ ;  /* 0x0000001f2c037819 */ /* 0x000fe400000006ff */
[----:B------:R-:W-:Y:S02]  /*5640*/  LEA R5, R41, UR44, 0x4 ;  /* 0x0000002c29057c11 */ /* 0x000fe4000f8e20ff */
[----:B--2---:R-:W2:Y:S02]  /*5650*/  SYNCS.PHASECHK.TRANS64.TRYWAIT P0, [R8+URZ+0xe0], R3 ;  /* 0x0000e003080075a7 */ /* 0x004ea400080011ff */
[----:B-12---:R-:W-:Y:S05]  /*5660*/  @!P0 BRA `(.L_x_93) ;  /* 0x0000002000308947 */ /* 0x006fea0003800000 */
.L_x_164:
[----:B------:R-:W3:Y:S01]  /*5670*/  LDS.128 R4, [R5+0x170] ;  /* 0x0001700005047984 */ /* 0x000ee20000000c00 */
[----:B------:R-:W-:Y:S01]  /*5680*/  UISETP.GE.AND UP0, UPT, UR42, 0x1, UPT ;  /* 0x000000012a00788c */ /* 0x000fe2000bf06270 */
[----:B------:R-:W-:Y:S01]  /*5690*/  @!PT LDS RZ, [RZ] ;  /* 0x00000000fffff984 */ /* 0x000fe20000000800 */
[----:B------:R-:W-:Y:S01]  /*56a0*/  @!PT LDS RZ, [RZ] ;  /* 0x00000000fffff984 */ /* 0x000fe20000000800 */
[----:B------:R-:W-:Y:S01]  /*56b0*/  @!PT LDS RZ, [RZ] ;  /* 0x00000000fffff984 */ /* 0x000fe20000000800 */
[----:B------:R-:W-:Y:S01]  /*56c0*/  @!PT LDS RZ, [RZ] ;  /* 0x00000000fffff984 */ /* 0x000fe20000000800 */
[----:B------:R1:W-:Y:S06]  /*56d0*/  MEMBAR.ALL.CTA ;  /* 0x0000000000007992 */ /* 0x0003ec0000008000 */
[----:B-1----:R-:W1:Y:S01]  /*56e0*/  FENCE.VIEW.ASYNC.S ;  /* 0x00000000000073c6 */ /* 0x002e620000000000 */
[----:B---3--:R-:W-:Y:S11]  /*56f0*/  LOP3.LUT P0, RZ, R6, 0x1, RZ, 0xc0, !PT ;  /* 0x0000000106ff7812 */ /* 0x008ff6000780c0ff */
[----:B------:R-:W-:Y:S02]  /*5700*/  @!UPT UIADD3 URZ, UPT, UPT, URZ, URZ, URZ ;  /* 0x000000fffffff290 */ /* 0x000fe4000fffe0ff */
[----:B-1----:R-:W-:Y:S01]  /*5710*/  VOTEU.ANY UP1, P0 ;  /* 0x0000000000ff7886 */ /* 0x002fe20000020100 */
[----:B------:R-:W-:Y:S01]  /*5720*/  PLOP3.LUT P0, PT, PT, PT, UP1, 0x80, 0x8 ;  /* 0x000000000008781c */ /* 0x000fe20003f0f018 */
[----:B------:R-:W-:Y:S11]  /*5730*/  UP2UR UR56, UPR, URZ, 0x2 ;  /* 0x00000002ff387883 */ /* 0x000ff60008000000 */
[----:B------:R-:W-:Y:S01]  /*5740*/  @!UPT UIADD3 URZ, UPT, UPT, URZ, URZ, URZ ;  /* 0x000000fffffff290 */ /* 0x000fe2000fffe0ff */
[----:B------:R-:W-:Y:S02]  /*5750*/  @P0 SHF.R.U32.HI R0, RZ, 0x10, R5 ;  /* 0x00000010ff000819 */ /* 0x000fe40000011605 */
[----:B--2---:R-:W-:Y:S02]  /*5760*/  @P0 MOV R3, R4 ;  /* 0x0000000400030202 */ /* 0x004fe40000000f00 */
        /* <DEDUP_REMOVED lines=12> */
[----:B------:R-:W-:Y:S02]  /*5830*/  UIMAD.WIDE.U32 UR6, UR54, UR48, URZ ;  /* 0x00000030360672a5 */ /* 0x000fe4000f8e00ff */
[----:B------:R-:W-:Y:S02]  /*5840*/  UISETP.NE.AND UP0, UPT, UR50, 0x1, UPT ;  /* 0x000000013200788c */ /* 0x000fe4000bf05270 */
[----:B------:R-:W-:Y:S02]  /*5850*/  UIMAD.WIDE.U32 UR8, UR37, UR51, URZ ;  /* 0x00000033250872a5 */ /* 0x000fe4000f8e00ff */
[----:B------:R-:W-:Y:S02]  /*5860*/  UIMAD.WIDE.U32 UR10, UR38, UR48, URZ ;  /* 0x00000030260a72a5 */ /* 0x000fe4000f8e00ff */
[----:B------:R-:W-:Y:S02]  /*5870*/  UISETP.NE.AND UP1, UPT, UR43, 0x1, UPT ;  /* 0x000000012b00788c */ /* 0x000fe4000bf25270 */
[----:B------:R-:W-:Y:S01]  /*5880*/  UISETP.NE.AND UP2, UPT, UR42, 0x1, UPT ;  /* 0x000000012a00788c */ /* 0x000fe2000bf45270 */
[----:B------:R-:W-:Y:S02]  /*5890*/  UMOV UR4, UR5 ;  /* 0x0000000500047c82 */ /* 0x000fe40008000000 */
[----:B------:R-:W-:Y:S03]  /*58a0*/  USHF.R.U32.HI UR5, URZ, UR63, UR4 ;  /* 0x0000003fff057299 */ /* 0x000fe60008011604 */
[----:B------:R-:W-:Y:S02]  /*58b0*/  UMOV UR4, UR7 ;  /* 0x0000000700047c82 */ /* 0x000fe40008000000 */
[----:B------:R-:W-:Y:S02]  /*58c0*/  USHF.R.U32.HI UR7, URZ, UR49, UR4 ;  /* 0x00000031ff077299 */ /* 0x000fe40008011604 */
[----:B------:R-:W-:Y:S02]  /*58d0*/  USEL UR4, UR53, UR5, !UP0 ;  /* 0x0000000535047287 */ /* 0x000fe4000c000000 */
[----:B------:R-:W-:Y:S01]  /*58e0*/  USEL UR7, UR54, UR7, !UP1 ;  /* 0x0000000736077287 */ /* 0x000fe2000c800000 */
[----:B------:R-:W-:Y:S01]  /*58f0*/  UMOV UR5, UR9 ;  /* 0x0000000900057c82 */ /* 0x000fe20008000000 */
[----:B------:R-:W-:Y:S02]  /*5900*/  UIMAD.WIDE.U32 UR8, UR4, UR40, URZ ;  /* 0x00000028040872a5 */ /* 0x000fe4000f8e00ff */
[----:B------:R-:W-:Y:S03]  /*5910*/  USHF.R.U32.HI UR6, URZ, UR63, UR5 ;  /* 0x0000003fff067299 */ /* 0x000fe60008011605 */
[----:B------:R-:W-:Y:S01]  /*5920*/  UMOV UR5, UR11 ;  /* 0x0000000b00057c82 */ /* 0x000fe20008000000 */
[----:B------:R-:W-:Y:S02]  /*5930*/  UIMAD.WIDE.U32 UR10, UR7, UR40, URZ ;  /* 0x00000028070a72a5 */ /* 0x000fe4000f8e00ff */
[----:B------:R-:W-:Y:S02]  /*5940*/  USHF.R.U32.HI UR12, URZ, UR49, UR5 ;  /* 0x00000031ff0c7299 */ /* 0x000fe40008011605 */
[----:B------:R-:W-:Y:S01]  /*5950*/  USEL UR6, UR37, UR6, !UP0 ;  /* 0x0000000625067287 */ /* 0x000fe2000c000000 */
[----:B------:R-:W-:Y:S02]  /*5960*/  UMOV UR5, UR9 ;  /* 0x0000000900057c82 */ /* 0x000fe40008000000 */
[----:B------:R-:W-:Y:S01]  /*5970*/  UMOV UR10, UR11 ;  /* 0x0000000b000a7c82 */ /* 0x000fe20008000000 */
[----:B------:R-:W-:Y:S02]  /*5980*/  @UP2 USHF.R.U32.HI UR4, URZ, UR41, UR5 ;  /* 0x00000029ff042299 */ /* 0x000fe40008011605 */
[----:B------:R-:W-:Y:S02]  /*5990*/  @UP2 USHF.R.U32.HI UR7, URZ, UR41, UR10 ;  /* 0x00000029ff072299 */ /* 0x000fe4000801160a */
[----:B------:R-:W-:Y:S02]  /*59a0*/  UIMAD UR4, UR42, UR4, URZ ;  /* 0x000000042a0472a4 */ /* 0x000fe4000f8e02ff */
[----:B------:R-:W-:Y:S02]  /*59b0*/  UIMAD.WIDE.U32 UR10, UR6, UR40, URZ ;  /* 0x00000028060a72a5 */ /* 0x000fe4000f8e00ff */
[----:B------:R-:W-:Y:S02]  /*59c0*/  USEL UR5, UR38, UR12, !UP1 ;  /* 0x0000000c26057287 */ /* 0x000fe4000c800000 */
[----:B------:R-:W-:Y:S02]  /*59d0*/  UIMAD UR8, UR42, UR7, URZ ;  /* 0x000000072a0872a4 */ /* 0x000fe4000f8e02ff */
[----:B------:R-:W-:Y:S03]  /*59e0*/  UISETP.GE.AND UP0, UPT, UR6, UR4, UPT ;  /* 0x000000040600728c */ /* 0x000fe6000bf06270 */
[----:B------:R-:W-:Y:S01]  /*59f0*/  UMOV UR4, UR11 ;  /* 0x0000000b00047c82 */ /* 0x000fe20008000000 */
[----:B------:R-:W-:Y:S02]  /*5a00*/  UISETP.GE.OR UP0, UPT, UR5, UR8, UP0 ;  /* 0x000000080500728c */ /* 0x000fe40008706670 */
[----:B------:R-:W-:Y:S02]  /*5a10*/  USHF.R.U32.HI UR4, URZ, UR41, UR4 ;  /* 0x00000029ff047299 */ /* 0x000fe40008011604 */
[----:B------:R-:W-:Y:S02]  /*5a20*/  UIMAD.WIDE.U32 UR8, UR5, UR40, URZ ;  /* 0x00000028050872a5 */ /* 0x000fe4000f8e00ff */
[----:B------:R-:W-:Y:S02]  /*5a30*/  USEL UR11, UR6, UR4, !UP2 ;  /* 0x00000004060b7287 */ /* 0x000fe4000d000000 */
[----:B------:R-:W-:Y:S02]  /*5a40*/  UIADD3 UR8, UPT, UPT, -UR5, URZ, URZ ;  /* 0x000000ff05087290 */ /* 0x000fe4000fffe1ff */
[----:B------:R-:W-:Y:S01]  /*5a50*/  UIADD3 UR10, UPT, UPT, -UR11, URZ, URZ ;  /* 0x000000ff0b0a7290 */ /* 0x000fe2000fffe1ff */
[----:B------:R-:W-:Y:S01]  /*5a60*/  @!UP0 UMOV UR4, UR9 ;  /* 0x0000000900048c82 */ /* 0x000fe20008000000 */
[----:B------:R-:W-:Y:S02]  /*5a70*/  UIADD3 UR9, UPT, UPT, -UR6, URZ, URZ ;  /* 0x000000ff06097290 */ /* 0x000fe4000fffe1ff */
[----:B------:R-:W-:Y:S02]  /*5a80*/  @!UP0 USHF.R.U32.HI UR4, URZ, UR41, UR4 ;  /* 0x00000029ff048299 */ /* 0x000fe40008011604 */
[----:B------:R-:W-:Y:S02]  /*5a90*/  UIMAD UR10, UR42, UR10, UR6 ;  /* 0x0000000a2a0a72a4 */ /* 0x000fe4000f8e0206 */
[----:B------:R-:W-:Y:S04]  /*5aa0*/  @!UP0 USEL UR4, UR5, UR4, !UP2 ;  /* 0x0000000405048287 */ /* 0x000fe8000d000000 */
[----:B------:R-:W-:Y:S02]  /*5ab0*/  @!UP0 UIMAD UR10, UR7, UR10, UR4 ;  /* 0x0000000a070a82a4 */ /* 0x000fe4000f8e0204 */
[----:B------:R-:W-:Y:S02]  /*5ac0*/  @!UP0 UIADD3 UR11, UPT, UPT, UR11, -UR4, URZ ;  /* 0x800000040b0b8290 */ /* 0x000fe4000fffe0ff */
[----:B------:R-:W-:Y:S02]  /*5ad0*/  UIMAD UR7, UR43, UR8, UR38 ;  /* 0x000000082b0772a4 */ /* 0x000fe4000f8e0226 */
[----:B------:R-:W-:Y:S02]  /*5ae0*/  @!UP0 UIMAD UR6, UR11, UR42, UR5 ;  /* 0x0000002a0b0682a4 */ /* 0x000fe4000f8e0205 */
[----:B------:R-:W-:Y:S01]  /*5af0*/  UIMAD UR4, UR50, UR9, UR37 ;  /* 0x00000009320472a4 */ /* 0x000fe2000f8e0225 */
[----:B------:R-:W-:Y:S02]  /*5b00*/  @!UP0 UMOV UR5, UR10 ;  /* 0x0000000a00058c82 */ /* 0x000fe40008000000 */
[----:B------:R-:W-:Y:S02]  /*5b10*/  UIMAD UR38, UR5, UR43, UR7 ;  /* 0x0000002b052672a4 */ /* 0x000fe4000f8e0207 */
[----:B------:R-:W-:Y:S11]  /*5b20*/  UIMAD UR37, UR6, UR50, UR4 ;  /* 0x00000032062572a4 */ /* 0x000ff6000f8e0204 */
[----:B------:R-:W-:Y:S01]  /*5b30*/  @!UPT UIADD3 URZ, UPT, UPT, URZ, URZ, URZ ;  /* 0x000000fffffff290 */ /* 0x000fe2000fffe0ff */
.L_x_94:
[----:B------:R-:W-:Y:S01]  /*5b40*/  UISETP.NE.AND UP0, UPT, UR39, 0x1, UPT ;  /* 0x000000012700788c */ /* 0x000fe2000bf05270 */
[----:B------:R-:W-:Y:S10]  /*5b50*/  IADD3 R41, PT, PT, R41, 0x1, RZ ;  /* 0x0000000129297810 */ /* 0x000ff40007ffe0ff */
[----:B------:R-:W2:Y:S01]  /*5b60*/  @!UP0 LDCU.128 UR12, c[0x0][0xb10] ;  /* 0x00016200ff0c87ac */ /* 0x000ea20008000c00 */
[----:B------:R-:W3:Y:S01]  /*5b70*/  @!UP0 LDCU UR5, c[0x0][0xb0c] ;  /* 0x00016180ff0587ac */ /* 0x000ee20008000800 */
[----:B------:R-:W4:Y:S01]  /*5b80*/  @!UP0 LDCU UR10, c[0x0][0xb20] ;  /* 0x00016400ff0a87ac */ /* 0x000f220008000800 */
[----:B--2---:R-:W-:Y:S02]  /*5b90*/  UIMAD.WIDE.U32 UR8, UR38, UR12, URZ ;  /* 0x0000000c260872a5 */ /* 0x004fe4000f8e00ff */
[----:B------:R-:W-:Y:S02]  /*5ba0*/  UIMAD.WIDE.U32 UR6, UR37, UR15, URZ ;  /* 0x0000000f250672a5 */ /* 0x000fe4000f8e00ff */
[----:B------:R-:W-:Y:S03]  /*5bb0*/  @!UP0 UISETP.NE.AND UP1, UPT, UR14, 0x1, UPT ;  /* 0x000000010e00888c */ /* 0x000fe6000bf25270 */
[----:B------:R-:W-:Y:S01]  /*5bc0*/  @!UP0 UMOV UR4, UR9 ;  /* 0x0000000900048c82 */ /* 0x000fe20008000000 */
[----:B---3--:R-:W-:Y:S02]  /*5bd0*/  @!UP0 UISETP.NE.AND UP2, UPT, UR5, 0x1, UPT ;  /* 0x000000010500888c */ /* 0x008fe4000bf45270 */
[----:B------:R-:W-:Y:S01]  /*5be0*/  @!UP0 USHF.R.U32.HI UR4, URZ, UR13, UR4 ;  /* 0x0000000dff048299 */ /* 0x000fe20008011604 */
[----:B------:R-:W-:Y:S02]  /*5bf0*/  @!UP0 UMOV UR6, UR7 ;  /* 0x0000000700068c82 */ /* 0x000fe40008000000 */
[----:B----4-:R-:W-:Y:S02]  /*5c00*/  @!UP0 USHF.R.U32.HI UR6, URZ, UR10, UR6 ;  /* 0x0000000aff068299 */ /* 0x010fe40008011606 */
[----:B------:R-:W-:Y:S02]  /*5c10*/  @!UP0 USEL UR7, UR38, UR4, !UP2 ;  /* 0x0000000426078287 */ /* 0x000fe4000d000000 */
[----:B------:R-:W-:Y:S04]  /*5c20*/  @!UP0 USEL UR6, UR37, UR6, !UP1 ;  /* 0x0000000625068287 */ /* 0x000fe8000c800000 */
[----:B------:R-:W-:Y:S02]  /*5c30*/  @!UP0 UIADD3 UR4, UPT, UPT, -UR7, UR6, URZ ;  /* 0x0000000607048290 */ /* 0x000fe4000fffe1ff */
[----:B------:R-:W-:Y:S02]  /*5c40*/  @!UP0 UIADD3 UR6, UPT, UPT, UR7, -UR6, URZ ;  /* 0x8000000607068290 */ /* 0x000fe4000fffe0ff */
[----:B------:R-:W-:Y:S02]  /*5c50*/  @!UP0 UIMAD UR38, UR4, UR5, UR38 ;  /* 0x00000005042682a4 */ /* 0x000fe4000f8e0226 */
[----:B------:R-:W-:Y:S02]  /*5c60*/  @!UP0 UIMAD UR37, UR6, UR14, UR37 ;  /* 0x0000000e062582a4 */ /* 0x000fe4000f8e0225 */
[----:B------:R-:W-:Y:S09]  /*5c70*/  ULOP3.LUT UP0, URZ, UR61, 0x90, URZ, 0xc0, !UPT ;  /* 0x000000903dff7892 */ /* 0x000ff2000f80c0ff */
[----:B------:R-:W-:Y:S05]  /*5c80*/  BRA.U !UP0, `(.L_x_95) ;  /* 0x00000001087c7547 */ /* 0x000fea000b800000 */
[----:B------:R-:W2:Y:S01]  /*5c90*/  LDCU.64 UR8, c[0x4][0x80] ;  /* 0x01001000ff0877ac */ /* 0x000ea20008000a00 */
[----:B------:R-:W-:Y:S01]  /*5ca0*/  MOV R18, 0x0 ;  /* 0x0000000000127802 */ /* 0x000fe20000000f00 */
[----:B------:R-:W-:Y:S02]  /*5cb0*/  HFMA2 R12, -RZ, RZ, 0, 5.9604644775390625e-08 ;  /* 0x00000001ff0c7431 */ /* 0x000fe400000001ff */
[----:B------:R-:W-:Y:S01]  /*5cc0*/  IMAD.MOV.U32 R8, RZ, RZ, 0x70 ;  /* 0x00000070ff087424 */ /* 0x000fe200078e00ff */
[----:B------:R3:W4:Y:S01]  /*5cd0*/  LDC.64 R14, c[0x4][R18] ;  /* 0x01000000120e7b82 */ /* 0x0007220000000a00 */
[----:B------:R-:W1:Y:S01]  /*5ce0*/  LDCU.64 UR6, c[0x4][0x88] ;  /* 0x01001100ff0677ac */ /* 0x000e620008000a00 */
[----:B------:R-:W-:Y:S01]  /*5cf0*/  IMAD.MOV.U32 R13, RZ, RZ, RZ ;  /* 0x000000ffff0d7224 */ /* 0x000fe200078e00ff */
[----:B------:R-:W1:Y:S01]  /*5d00*/  LDCU.64 UR4, c[0x4][0x8] ;  /* 0x01000100ff0477ac */ /* 0x000e620008000a00 */
[----:B--2---:R-:W-:Y:S01]  /*5d10*/  MOV R5, UR9 ;  /* 0x0000000900057c02 */ /* 0x004fe20008000f00 */
[----:B------:R-:W-:Y:S01]  /*5d20*/  IMAD.U32 R4, RZ, RZ, UR8 ;  /* 0x00000008ff047e24 */ /* 0x000fe2000f8e00ff */
[----:B-1----:R-:W-:Y:S01]  /*5d30*/  MOV R7, UR7 ;  /* 0x0000000700077c02 */ /* 0x002fe20008000f00 */
[----:B------:R-:W-:Y:S01]  /*5d40*/  IMAD.U32 R6, RZ, RZ, UR6 ;  /* 0x00000006ff067e24 */ /* 0x000fe2000f8e00ff */
[----:B------:R-:W-:Y:S01]  /*5d50*/  MOV R11, UR5 ;  /* 0x00000005000b7c02 */ /* 0x000fe20008000f00 */
[----:B------:R-:W-:Y:S02]  /*5d60*/  IMAD.U32 R10, RZ, RZ, UR4 ;  /* 0x00000004ff0a7e24 */ /* 0x000fe4000f8e00ff */
[----:B------:R-:W-:Y:S07]  /*5d70*/  LEPC R20, `(.L_x_96) ;  /* 0x000000001014794e */ /* 0x000fee0000000000 */
[----:B---345:R-:W-:Y:S05]  /*5d80*/  CALL.ABS.NOINC R14 ;  /* 0x000000000e007343 */ /* 0x038fea0003c00000 */
.L_x_96:
[----:B------:R-:W1:Y:S01]  /*5d90*/  LDCU.64 UR8, c[0x4][0x80] ;  /* 0x01001000ff0877ac */ /* 0x000e620008000a00 */
[----:B------:R2:W3:Y:S01]  /*5da0*/  LDC.64 R14, c[0x4][R18] ;  /* 0x01000000120e7b82 */ /* 0x0004e20000000a00 */
[----:B------:R-:W-:Y:S02]  /*5db0*/  HFMA2 R12, -RZ, RZ, 0, 5.9604644775390625e-08 ;  /* 0x00000001ff0c7431 */ /* 0x000fe400000001ff */
[----:B------:R-:W-:Y:S02]  /*5dc0*/  IMAD.MOV.U32 R8, RZ, RZ, 0x70 ;  /* 0x00000070ff087424 */ /* 0x000fe400078e00ff */
[----:B------:R-:W-:Y:S01]  /*5dd0*/  IMAD.MOV.U32 R13, RZ, RZ, RZ ;  /* 0x000000ffff0d7224 */ /* 0x000fe200078e00ff */
[----:B------:R-:W4:Y:S01]  /*5de0*/  LDCU.64 UR6, c[0x4][0x88] ;  /* 0x01001100ff0677ac */ /* 0x000f220008000a00 */
[----:B------:R-:W5:Y:S01]  /*5df0*/  LDCU.64 UR4, c[0x4][0x8] ;  /* 0x01000100ff0477ac */ /* 0x000f620008000a00 */
[----:B-1----:R-:W-:Y:S02]  /*5e00*/  MOV R4, UR8 ;  /* 0x0000000800047c02 */ /* 0x002fe40008000f00 */
[----:B------:R-:W-:Y:S02]  /*5e10*/  MOV R5, UR9 ;  /* 0x0000000900057c02 */ /* 0x000fe40008000f00 */
[----:B----4-:R-:W-:Y:S01]  /*5e20*/  MOV R7, UR7 ;  /* 0x0000000700077c02 */ /* 0x010fe20008000f00 */
[----:B------:R-:W-:Y:S01]  /*5e30*/  IMAD.U32 R6, RZ, RZ, UR6 ;  /* 0x00000006ff067e24 */ /* 0x000fe2000f8e00ff */
[----:B-----5:R-:W-:Y:S01]  /*5e40*/  MOV R11, UR5 ;  /* 0x00000005000b7c02 */ /* 0x020fe20008000f00 */
[----:B--2---:R-:W-:Y:S02]  /*5e50*/  IMAD.U32 R10, RZ, RZ, UR4 ;  /* 0x00000004ff0a7e24 */ /* 0x004fe4000f8e00ff */
[----:B------:R-:W-:Y:S07]  /*5e60*/  LEPC R20, `(.L_x_95) ;  /* 0x000000001014794e */ /* 0x000fee0000000000 */
[----:B---3--:R-:W-:Y:S05]  /*5e70*/  CALL.ABS.NOINC R14 ;  /* 0x000000000e007343 */ /* 0x008fea0003c00000 */
.L_x_95:
[----:B------:R-:W-:Y:S01]  /*5e80*/  ISETP.NE.U32.AND P3, PT, R34, RZ, PT ;  /* 0x000000ff2200720c */ /* 0x000fe20003f65070 */
[----:B------:R-:W-:Y:S01]  /*5e90*/  UISETP.NE.AND UP1, UPT, UR62, URZ, UPT ;  /* 0x000000ff3e00728c */ /* 0x000fe2000bf25270 */
[----:B------:R-:W-:Y:S02]  /*5ea0*/  ISETP.NE.U32.AND P4, PT, R30, RZ, PT ;  /* 0x000000ff1e00720c */ /* 0x000fe40003f85070 */
[----:B------:R-:W-:Y:S02]  /*5eb0*/  ISETP.NE.AND.EX P3, PT, R35, RZ, PT, P3 ;  /* 0x000000ff2300720c */ /* 0x000fe40003f65330 */
[----:B------:R-:W-:Y:S02]  /*5ec0*/  PLOP3.LUT P1, PT, PT, PT, PT, 0x8, 0x80 ;  /* 0x000000000080781c */ /* 0x000fe40003f2e170 */
[----:B------:R-:W-:Y:S02]  /*5ed0*/  PLOP3.LUT P0, PT, PT, PT, UP1, 0x80, 0x8 ;  /* 0x000000000008781c */ /* 0x000fe40003f0f018 */
[----:B------:R-:W-:Y:S02]  /*5ee0*/  ISETP.NE.AND.EX P4, PT, R31, RZ, PT, P4 ;  /* 0x000000ff1f00720c */ /* 0x000fe40003f85340 */
[----:B------:R-:W2:Y:S09]  /*5ef0*/  @UP1 LDCU.64 UR4, c[0x0][0x888] ;  /* 0x00011100ff0417ac */ /* 0x000eb20008000a00 */
[----:B------:R-:W-:Y:S01]  /*5f00*/  @P0 PLOP3.LUT P1, PT, P3, PT, PT, 0x80, 0x8 ;  /* 0x000000000008081c */ /* 0x000fe20001f2f070 */
[----:B--2---:R-:W-:Y:S04]  /*5f10*/  @UP1 UISETP.NE.U32.AND UP0, UPT, UR4, URZ, UPT ;  /* 0x000000ff0400128c */ /* 0x004fe8000bf05070 */
[----:B------:R-:W-:Y:S04]  /*5f20*/  @UP1 UISETP.NE.AND.EX UP0, UPT, UR5, URZ, UPT, UP0 ;  /* 0x000000ff0500128c */ /* 0x000fe8000bf05300 */
[----:B------:R-:W-:Y:S01]  /*5f30*/  @UP1 USEL UR4, URZ, 0xffffffff, UP0 ;  /* 0xffffffffff041887 */ /* 0x000fe20008000000 */
[----:B------:R-:W-:Y:S11]  /*5f40*/  @!P3 BRA `(.L_x_97) ;  /* 0x000000000030b947 */ /* 0x000ff60003800000 */
[----:B------:R-:W-:Y:S01]  /*5f50*/  ISETP.NE.U32.AND P2, PT, R32, RZ, PT ;  /* 0x000000ff2000720c */ /* 0x000fe20003f45070 */
[----:B------:R-:W2:Y:S01]  /*5f60*/  LDCU.64 UR6, c[0x0][0x358] ;  /* 0x00006b00ff0677ac */ /* 0x000ea20008000a00 */
[----:B------:R-:W-:Y:S02]  /*5f70*/  IMAD.MOV.U32 R23, RZ, RZ, 0x1 ;  /* 0x00000001ff177424 */ /* 0x000fe400078e00ff */
[----:B------:R-:W-:Y:S11]  /*5f80*/  ISETP.NE.AND.EX P2, PT, R33, RZ, PT, P2 ;  /* 0x000000ff2100720c */ /* 0x000ff60003f45320 */
[----:B------:R-:W-:Y:S02]  /*5f90*/  @!UPT UIADD3 URZ, UPT, UPT, URZ, URZ, URZ ;  /* 0x000000fffffff290 */ /* 0x000fe4000fffe0ff */
[----:B------:R-:W3:Y:S01]  /*5fa0*/  @P2 LDC.64 R4, c[0x0][0x888] ;  /* 0x00022200ff042b82 */ /* 0x000ee20000000a00 */
[----:B-1----:R-:W-:Y:S04]  /*5fb0*/  @P2 IMAD R0, R34, UR36, RZ ;  /* 0x0000002422002c24 */ /* 0x002fe8000f8e02ff */
[----:B---3--:R-:W-:Y:S04]  /*5fc0*/  @P2 IMAD.WIDE R4, R0, 0x4, R4 ;  /* 0x0000000400042825 */ /* 0x008fe800078e0204 */
[----:B------:R-:W-:Y:S01]  /*5fd0*/  HFMA2 R0, -RZ, RZ, 0, 5.9604644775390625e-08 ;  /* 0x00000001ff007431 */ /* 0x000fe200000001ff */
[----:B--2--5:R2:W5:Y:S04]  /*5fe0*/  @P2 LDG.E R19, desc[UR6][R4.64] ;  /* 0x0000000604132981 */ /* 0x024568000c1e1900 */
[----:B------:R-:W-:Y:S01]  /*5ff0*/  @!P2 PRMT R23, R0, 0x7610, R23 ;  /* 0x000076100017a816 */ /* 0x000fe20000000017 */
[----:B--2---:R-:W3:Y:S06]  /*6000*/  @!P2 LDC R19, c[0x0][0x880] ;  /* 0x00022000ff13ab82 */ /* 0x004eec0000000800 */
.L_x_97:
[----:B------:R-:W-:Y:S05]  /*6010*/  @!P4 BRA `(.L_x_98) ;  /* 0x000000000024c947 */ /* 0x000fea0003800000 */
[----:B------:R-:W-:Y:S01]  /*6020*/  ISETP.NE.U32.AND P2, PT, R28, RZ, PT ;  /* 0x000000ff1c00720c */ /* 0x000fe20003f45070 */
[----:B------:R-:W2:Y:S03]  /*6030*/  LDCU.64 UR6, c[0x0][0x358] ;  /* 0x00006b00ff0677ac */ /* 0x000ea60008000a00 */
[----:B------:R-:W-:Y:S11]  /*6040*/  ISETP.NE.AND.EX P2, PT, R29, RZ, PT, P2 ;  /* 0x000000ff1d00720c */ /* 0x000ff60003f45320 */
[----:B------:R-:W-:Y:S02]  /*6050*/  @!UPT UIADD3 URZ, UPT, UPT, URZ, URZ, URZ ;  /* 0x000000fffffff290 */ /* 0x000fe4000fffe0ff */
[----:B------:R-:W4:Y:S01]  /*6060*/  @P2 LDC.64 R4, c[0x0][0x8a8] ;  /* 0x00022a00ff042b82 */ /* 0x000f220000000a00 */
[----:B-1----:R-:W-:Y:S04]  /*6070*/  @P2 IMAD R0, R30, UR36, RZ ;  /* 0x000000241e002c24 */ /* 0x002fe8000f8e02ff */
[----:B----4-:R-:W-:Y:S05]  /*6080*/  @P2 IMAD.WIDE R4, R0, 0x4, R4 ;  /* 0x0000000400042825 */ /* 0x010fea00078e0204 */
[----:B--2--5:R2:W5:Y:S02]  /*6090*/  @P2 LDG.E R17, desc[UR6][R4.64] ;  /* 0x0000000604112981 */ /* 0x024564000c1e1900 */
[----:B--2---:R-:W4:Y:S02]  /*60a0*/  @!P2 LDC R17, c[0x0][0x8a0] ;  /* 0x00022800ff11ab82 */ /* 0x004f240000000800 */
.L_x_98:
[----:B---3-5:R-:W-:Y:S01]  /*60b0*/  @P0 FSETP.NEU.AND P4, PT, R19, RZ, PT ;  /* 0x000000ff1300020b */ /* 0x028fe20003f8d000 */
[----:B------:R-:W-:Y:S01]  /*60c0*/  IMAD.U32 R4, RZ, RZ, UR4 ;  /* 0x00000004ff047e24 */ /* 0x000fe2000f8e00ff */
[----:B------:R-:W-:Y:S01]  /*60d0*/  @P0 LOP3.LUT P2, RZ, R23, 0xff, RZ, 0xc0, !PT ;  /* 0x000000ff17ff0812 */ /* 0x000fe2000784c0ff */
[C---:B------:R-:W-:Y:S01]  /*60e0*/  IMAD.SHL.U32 R52, R43.reuse, 0x800, RZ ;  /* 0x000008002b347824 */ /* 0x040fe200078e00ff */
[----:B------:R-:W-:Y:S01]  /*60f0*/  @P0 SEL R11, RZ, 0xffffffff, P4 ;  /* 0xffffffffff0b0807 */ /* 0x000fe20002000000 */
[----:B------:R-:W-:Y:S01]  /*6100*/  BSSY B1, `(.L_x_99) ;  /* 0x000002e000017945 */ /* 0x000fe20003800000 */
[----:B-1----:R-:W-:Y:S02]  /*6110*/  LEA R0, R43, UR44, 0x3 ;  /* 0x0000002c2b007c11 */ /* 0x002fe4000f8e18ff */
[----:B------:R-:W-:Y:S02]  /*6120*/  CS2R R26, SRZ ;  /* 0x00000000001a7805 */ /* 0x000fe4000001ff00 */
[----:B------:R-:W-:Y:S02]  /*6130*/  @P1 SEL R11, R4, R11, !P2 ;  /* 0x0000000b040b1207 */ /* 0x000fe40005000000 */
[----:B------:R-:W-:Y:S02]  /*6140*/  CS2R R24, SRZ ;  /* 0x0000000000187805 */ /* 0x000fe4000001ff00 */
[----:B------:R-:W-:Y:S02]  /*6150*/  LOP3.LUT R4, R46, 0x1, RZ, 0x3c, !PT ;  /* 0x000000012e047812 */ /* 0x000fe400078e3cff */
[----:B------:R-:W-:Y:S02]  /*6160*/  @P0 LOP3.LUT R11, R11, 0x1, RZ, 0xc0, !PT ;  /* 0x000000010b0b0812 */ /* 0x000fe400078ec0ff */
[C---:B------:R-:W-:Y:S02]  /*6170*/  LEA R36, R2.reuse, UR44, 0x3 ;  /* 0x0000002c02247c11 */ /* 0x040fe4000f8e18ff */
[----:B------:R-:W-:Y:S02]  /*6180*/  ISETP.NE.U32.OR P6, PT, R11, 0x1, !P0 ;  /* 0x000000010b00780c */ /* 0x000fe400047c5470 */
[----:B------:R-:W-:Y:S02]  /*6190*/  SHF.L.U32 R7, R45, 0x1f, RZ ;  /* 0x0000001f2d077819 */ /* 0x000fe400000006ff */
[----:B------:R-:W-:Y:S02]  /*61a0*/  LEA.HI R5, R2, R2, RZ, 0x1 ;  /* 0x0000000202057211 */ /* 0x000fe400078f08ff */
[----:B------:R-:W-:Y:S02]  /*61b0*/  PLOP3.LUT P5, PT, PT, PT, PT, 0x8, 0x80 ;  /* 0x000000000080781c */ /* 0x000fe40003fae170 */
[----:B------:R-:W-:Y:S01]  /*61c0*/  P2R R49, PR, RZ, 0x40 ;  /* 0x00000040ff317803 */ /* 0x000fe20000000000 */
[C---:B------:R-:W-:Y:S01]  /*61d0*/  IMAD.SHL.U32 R3, R5.reuse, 0x8, RZ ;  /* 0x0000000805037824 */ /* 0x040fe200078e00ff */
[----:B------:R-:W-:Y:S02]  /*61e0*/  LOP3.LUT R5, R5, 0xffe, RZ, 0xc0, !PT ;  /* 0x00000ffe05057812 */ /* 0x000fe400078ec0ff */
[----:B------:R-:W-:Y:S02]  /*61f0*/  IADD3 R50, PT, PT, R52, UR44, R47 ;  /* 0x0000002c34327c10 */ /* 0x000fe4000fffe02f */
[----:B------:R-:W-:Y:S01]  /*6200*/  @P6 SHF.L.U32 R9, R4, 0x1f, RZ ;  /* 0x0000001f04096819 */ /* 0x000fe200000006ff */
[----:B------:R-:W-:Y:S01]  /*6210*/  IMAD.IADD R18, R2, 0x1, -R5 ;  /* 0x0000000102127824 */ /* 0x000fe200078e0a05 */
[----:B------:R-:W-:Y:S02]  /*6220*/  LOP3.LUT R3, R3, 0xfffffff0, RZ, 0xc0, !PT ;  /* 0xfffffff003037812 */ /* 0x000fe400078ec0ff */
[----:B------:R-:W1:Y:S03]  /*6230*/  @P6 SYNCS.PHASECHK.TRANS64.TRYWAIT P0, [R0+URZ+0xb0], R9 ;  /* 0x0000b009000065a7 */ /* 0x000e6600080011ff */
[----:B------:R-:W-:Y:S04]  /*6240*/  IMAD.IADD R3, R16, 0x1, R3 ;  /* 0x0000000110037824 */ /* 0x000fe800078e0203 */
[----:B------:R-:W-:Y:S01]  /*6250*/  IMAD R18, R18, 0x100000, R3 ;  /* 0x0010000012127824 */ /* 0x000fe200078e0203 */
[----:B------:R2:W3:Y:S01]  /*6260*/  SYNCS.PHASECHK.TRANS64.TRYWAIT P4, [R36+URZ+0x100], R7 ;  /* 0x00010007240075a7 */ /* 0x0004e200080811ff */
[----:B-1----:R-:W-:Y:S01]  /*6270*/  @P6 PLOP3.LUT P5, PT, P0, PT, PT, 0x8, 0x80 ;  /* 0x000000000080681c */ /* 0x002fe200007ae170 */
[----:B------:R-:W-:Y:S01]  /*6280*/  @!UPT UIADD3 URZ, UPT, UPT, URZ, URZ, URZ ;  /* 0x000000fffffff290 */ /* 0x000fe2000fffe0ff */
[----:B--2---:R-:W-:Y:S11]  /*6290*/  @!P6 BRA `(.L_x_100) ;  /* 0x000000000050e947 */ /* 0x004ff60003800000 */
[----:B------:R-:W-:Y:S01]  /*62a0*/  ISETP.NE.U32.AND P0, PT, RZ, UR58, PT ;  /* 0x0000003aff007c0c */ /* 0x000fe2000bf05070 */
[----:B------:R-:W-:Y:S01]  /*62b0*/  BSSY B0, `(.L_x_101) ;  /* 0x000000f000007945 */ /* 0x000fe20003800000 */
[----:B------:R-:W-:Y:S01]  /*62c0*/  FSETP.NEU.AND P2, PT, R19, RZ, PT ;  /* 0x000000ff1300720b */ /* 0x000fe20003f4d000 */
[----:B------:R-:W-:Y:S01]  /*62d0*/  IMAD.MOV.U32 R26, RZ, RZ, RZ ;  /* 0x000000ffff1a7224 */ /* 0x000fe200078e00ff */
[----:B------:R-:W-:Y:S02]  /*62e0*/  ISETP.NE.AND.EX P0, PT, RZ, UR59, PT, P0 ;  /* 0x0000003bff007c0c */ /* 0x000fe4000bf05300 */
[----:B------:R-:W-:Y:S02]  /*62f0*/  LOP3.LUT P1, RZ, R23, 0xff, RZ, 0xc0, !PT ;  /* 0x000000ff17ff7812 */ /* 0x000fe4000782c0ff */
[----:B------:R-:W-:Y:S02]  /*6300*/  SEL R3, RZ, 0xffffffff, P2 ;  /* 0xffffffffff037807 */ /* 0x000fe40001000000 */
[----:B------:R-:W-:Y:S04]  /*6310*/  SEL R6, RZ, 0xffffffff, P0 ;  /* 0xffffffffff067807 */ /* 0x000fe80000000000 */
[----:B------:R-:W-:Y:S04]  /*6320*/  @P3 SEL R3, R6, R3, !P1 ;  /* 0x0000000306033207 */ /* 0x000fe80004800000 */
[----:B------:R-:W-:Y:S04]  /*6330*/  LOP3.LUT R3, R3, 0x1, RZ, 0xc0, !PT ;  /* 0x0000000103037812 */ /* 0x000fe800078ec0ff */
[----:B------:R-:W-:Y:S01]  /*6340*/  ISETP.NE.U32.AND P0, PT, R3, 0x1, PT ;  /* 0x000000010300780c */ /* 0x000fe20003f05070 */
[----:B------:R-:W-:Y:S01]  /*6350*/  @!UPT UIADD3 URZ, UPT, UPT, URZ, URZ, URZ ;  /* 0x000000fffffff290 */ /* 0x000fe2000fffe0ff */
[----:B------:R-:W-:Y:S11]  /*6360*/  @!P5 BRA `(.L_x_102) ;  /* 0x00000000000cd947 */ /* 0x000ff60003800000 */
[----:B------:R-:W-:Y:S04]  /*6370*/  SHF.L.U32 R3, R4, 0x1f, RZ ;  /* 0x0000001f04037819 */ /* 0x000fe800000006ff */
[----:B------:R-:W1:Y:S02]  /*6380*/  SYNCS.PHASECHK.TRANS64.TRYWAIT P1, [R0+URZ+0xb0], R3 ;  /* 0x0000b003000075a7 */ /* 0x000e6400080211ff */
[----:B-1----:R-:W-:Y:S05]  /*6390*/  @!P1 BRA `(.L_x_103) ;  /* 0x0000001000f89947 */ /* 0x002fea0003800000 */
.L_x_102:
[----:B------:R-:W-:Y:S05]  /*63a0*/  BSYNC B0 ;  /* 0x0000000000007941 */ /* 0x000fea0003800000 */
.L_x_101:
[----:B------:R-:W-:Y:S01]  /*63b0*/  CS2R R24, SRZ ;  /* 0x0000000000187805 */ /* 0x000fe2000001ff00 */
[----:B------:R-:W-:Y:S05]  /*63c0*/  @P0 WARPSYNC.ALL ;  /* 0x0000000000000948 */ /* 0x000fea0003800000 */
[----:B------:R2:W1:Y:S02]  /*63d0*/  @P0 LDSM.16.M88.4 R24, [R50+0x200] ;  /* 0x000200003218083b */ /* 0x0004640000000200 */
.L_x_100:
[----:B------:R-:W-:Y:S05]  /*63e0*/  BSYNC B1 ;  /* 0x0000000000017941 */ /* 0x000fea0003800000 */
.L_x_99:
[----:B-1----:R-:W-:Y:S04]  /*63f0*/  SHF.R.U32.HI R3, RZ, 0x15, R18 ;  /* 0x00000015ff037819 */ /* 0x002fe80000011612 */
[----:B------:R-:W-:Y:S01]  /*6400*/  LOP3.LUT P0, RZ, R3, 0x3, R40, 0x48, !PT ;  /* 0x0000000303ff7812 */ /* 0x000fe20007804828 */
[----:B------:R-:W-:Y:S01]  /*6410*/  @!UPT UIADD3 URZ, UPT, UPT, URZ, URZ, URZ ;  /* 0x000000fffffff290 */ /* 0x000fe2000fffe0ff */
[----:B---3--:R-:W-:Y:S11]  /*6420*/  @P4 BRA `(.L_x_104) ;  /* 0x0000000000084947 */ /* 0x008ff60003800000 */
[----:B------:R-:W1:Y:S02]  /*6430*/  SYNCS.PHASECHK.TRANS64.TRYWAIT P1, [R36+URZ+0x100], R7 ;  /* 0x00010007240075a7 */ /* 0x000e6400080211ff */
[----:B-1----:R-:W-:Y:S05]  /*6440*/  @!P1 BRA `(.L_x_105) ;  /* 0x0000001000e09947 */ /* 0x002fea0003800000 */
.L_x_104:
[----:B------:R-:W-:Y:S05]  /*6450*/  @!P0 BRA `(.L_x_106) ;  /* 0x0000000000408947 */ /* 0x000fea0003800000 */
[----:B------:R-:W3:Y:S01]  /*6460*/  LDCU.64 UR8, c[0x4][0x70] ;  /* 0x01000e00ff0877ac */ /* 0x000ee20008000a00 */
[----:B------:R-:W-:Y:S01]  /*6470*/  MOV R15, 0x0 ;  /* 0x00000000000f7802 */ /* 0x000fe20000000f00 */
[----:B------:R-:W-:Y:S02]  /*6480*/  HFMA2 R12, -RZ, RZ, 0, 5.9604644775390625e-08 ;  /* 0x00000001ff0c7431 */ /* 0x000fe400000001ff */
[----:B------:R-:W-:Y:S02]  /*6490*/  IMAD.MOV.U32 R8, RZ, RZ, 0x192 ;  /* 0x00000192ff087424 */ /* 0x000fe400078e00ff */
[----:B------:R-:W-:Y:S01]  /*64a0*/  IMAD.MOV.U32 R13, RZ, RZ, RZ ;  /* 0x000000ffff0d7224 */ /* 0x000fe200078e00ff */
[----:B------:R-:W1:Y:S01]  /*64b0*/  LDCU.64 UR6, c[0x4][0x78] ;  /* 0x01000f00ff0677ac */ /* 0x000e620008000a00 */
[----:B------:R-:W2:Y:S01]  /*64c0*/  LDC.64 R14, c[0x4][R15] ;  /* 0x010000000f0e7b82 */ /* 0x000ea20000000a00 */
[----:B------:R-:W5:Y:S01]  /*64d0*/  LDCU.64 UR4, c[0x4][0x10] ;  /* 0x01000200ff0477ac */ /* 0x000f620008000a00 */
[----:B---3--:R-:W-:Y:S01]  /*64e0*/  MOV R5, UR9 ;  /* 0x0000000900057c02 */ /* 0x008fe20008000f00 */
[----:B------:R-:W-:Y:S01]  /*64f0*/  IMAD.U32 R4, RZ, RZ, UR8 ;  /* 0x00000008ff047e24 */ /* 0x000fe2000f8e00ff */
[----:B-1----:R-:W-:Y:S01]  /*6500*/  MOV R7, UR7 ;  /* 0x0000000700077c02 */ /* 0x002fe20008000f00 */
[----:B------:R-:W-:Y:S01]  /*6510*/  IMAD.U32 R6, RZ, RZ, UR6 ;  /* 0x00000006ff067e24 */ /* 0x000fe2000f8e00ff */
[----:B-----5:R-:W-:Y:S01]  /*6520*/  MOV R11, UR5 ;  /* 0x00000005000b7c02 */ /* 0x020fe20008000f00 */
[----:B------:R-:W-:Y:S02]  /*6530*/  IMAD.U32 R10, RZ, RZ, UR4 ;  /* 0x00000004ff0a7e24 */ /* 0x000fe4000f8e00ff */
[----:B------:R-:W-:Y:S07]  /*6540*/  LEPC R20, `(.L_x_106) ;  /* 0x000000001014794e */ /* 0x000fee0000000000 */
[----:B--2-4-:R-:W-:Y:S05]  /*6550*/  CALL.ABS.NOINC R14 ;  /* 0x000000000e007343 */ /* 0x014fea0003c00000 */
.L_x_106:
[----:B------:R-:W-:Y:S01]  /*6560*/  ISETP.NE.AND P0, PT, R48, RZ, PT ;  /* 0x000000ff3000720c */ /* 0x000fe20003f05270 */
[----:B------:R-:W-:Y:S05]  /*6570*/  WARPSYNC.ALL ;  /* 0x0000000000007948 */ /* 0x000fea0003800000 */
[----:B------:R-:W-:Y:S01]  /*6580*/  R2UR UR4, R18 ;  /* 0x00000000120472ca */ /* 0x000fe200000e0000 */
[----:B------:R-:W-:Y:S01]  /*6590*/  BSSY.RECONVERGENT B0, `(.L_x_107) ;  /* 0x0000036000007945 */ /* 0x000fe20003800200 */
[C---:B------:R-:W-:Y:S02]  /*65a0*/  SHF.L.U32 R0, R24.reuse, 0x10, RZ ;  /* 0x0000001018007819 */ /* 0x040fe400000006ff */
[----:B------:R-:W-:Y:S02]  /*65b0*/  LOP3.LUT R12, R24, 0xffff0000, RZ, 0xc0, !PT ;  /* 0xffff0000180c7812 */ /* 0x000fe400078ec0ff */
[C---:B------:R-:W-:Y:S02]  /*65c0*/  SHF.L.U32 R3, R25.reuse, 0x10, RZ ;  /* 0x0000001019037819 */ /* 0x040fe400000006ff */
[----:B------:R-:W-:Y:S02]  /*65d0*/  LOP3.LUT R14, R25, 0xffff0000, RZ, 0xc0, !PT ;  /* 0xffff0000190e7812 */ /* 0x000fe400078ec0ff */
[C---:B------:R-:W-:Y:S02]  /*65e0*/  SHF.L.U32 R13, R26.reuse, 0x10, RZ ;  /* 0x000000101a0d7819 */ /* 0x040fe400000006ff */
[----:B------:R-:W-:Y:S01]  /*65f0*/  LOP3.LUT R20, R26, 0xffff0000, RZ, 0xc0, !PT ;  /* 0xffff00001a147812 */ /* 0x000fe200078ec0ff */
[----:B-1----:R-:W4:Y:S01]  /*6600*/  LDTM.16dp256bit.x2 R4, tmem[UR4] ;  /* 0x00000004000479ee */ /* 0x002f2200080a0000 */
[----:B------:R-:W-:Y:S01]  /*6610*/  R2UR UR4, R36 ;  /* 0x00000000240472ca */ /* 0x000fe200000e0000 */
[----:B------:R-:W-:Y:S01]  /*6620*/  NOP ;  /* 0x0000000000007918 */ /* 0x000fe20000000000 */
[C---:B------:R-:W-:Y:S02]  /*6630*/  SHF.L.U32 R15, R27.reuse, 0x10, RZ ;  /* 0x000000101b0f7819 */ /* 0x040fe400000006ff */
[----:B------:R-:W-:Y:S09]  /*6640*/  LOP3.LUT R22, R27, 0xffff0000, RZ, 0xc0, !PT ;  /* 0xffff00001b167812 */ /* 0x000ff200078ec0ff */
[----:B------:R-:W-:Y:S04]  /*6650*/  UIADD3 UR4, UPT, UPT, UR4, 0x120, URZ ;  /* 0x0000012004047890 */ /* 0x000fe8000fffe0ff */
[----:B------:R-:W-:Y:S01]  /*6660*/  UPRMT UR4, UR52, 0x654, UR4 ;  /* 0x0000065434047896 */ /* 0x000fe20008000004 */
[C---:B----4-:R-:W-:Y:S01]  /*6670*/  FMUL R4, R17.reuse, R4 ;  /* 0x0000000411047220 */ /* 0x050fe20000400000 */
[C---:B------:R-:W-:Y:S01]  /*6680*/  FMUL R5, R17.reuse, R5 ;  /* 0x0000000511057220 */ /* 0x040fe20000400000 */
[C---:B------:R-:W-:Y:S01]  /*6690*/  FMUL R6, R17.reuse, R6 ;  /* 0x0000000611067220 */ /* 0x040fe20000400000 */
[----:B------:R-:W-:Y:S01]  /*66a0*/  FMUL R7, R17, R7 ;  /* 0x0000000711077220 */ /* 0x000fe20000400000 */
[----:B------:R-:W-:Y:S01]  /*66b0*/  FFMA R4, R19, R0, R4 ;  /* 0x0000000013047223 */ /* 0x000fe20000000004 */
[----:B------:R-:W-:Y:S01]  /*66c0*/  FMUL R8, R17, R8 ;  /* 0x0000000811087220 */ /* 0x000fe20000400000 */
[----:B------:R-:W-:Y:S01]  /*66d0*/  FFMA R5, R19, R12, R5 ;  /* 0x0000000c13057223 */ /* 0x000fe20000000005 */
[----:B------:R-:W-:Y:S01]  /*66e0*/  FMUL R9, R17, R9 ;  /* 0x0000000911097220 */ /* 0x000fe20000400000 */
[----:B------:R-:W-:Y:S01]  /*66f0*/  FFMA R6, R19, R3, R6 ;  /* 0x0000000313067223 */ /* 0x000fe20000000006 */
[----:B------:R-:W-:Y:S01]  /*6700*/  FMUL R10, R17, R10 ;  /* 0x0000000a110a7220 */ /* 0x000fe20000400000 */
[----:B------:R-:W-:Y:S01]  /*6710*/  FFMA R7, R19, R14, R7 ;  /* 0x0000000e13077223 */ /* 0x000fe20000000007 */
[----:B------:R-:W-:Y:S01]  /*6720*/  FMUL R11, R17, R11 ;  /* 0x0000000b110b7220 */ /* 0x000fe20000400000 */
[C---:B------:R-:W-:Y:S01]  /*6730*/  FFMA R8, R19.reuse, R13, R8 ;  /* 0x0000000d13087223 */ /* 0x040fe20000000008 */
[C---:B------:R-:W-:Y:S01]  /*6740*/  FFMA R9, R19.reuse, R20, R9 ;  /* 0x0000001413097223 */ /* 0x040fe20000000009 */
[C---:B------:R-:W-:Y:S01]  /*6750*/  FFMA R10, R19.reuse, R15, R10 ;  /* 0x0000000f130a7223 */ /* 0x040fe2000000000a */
[----:B------:R-:W-:Y:S01]  /*6760*/  FFMA R11, R19, R22, R11 ;  /* 0x00000016130b7223 */ /* 0x000fe2000000000b */
[----:B------:R-:W-:Y:S01]  /*6770*/  F2FP.BF16.F32.PACK_AB R36, R5, R4 ;  /* 0x000000040524723e */ /* 0x000fe200000010ff */
[----:B------:R-:W-:Y:S01]  /*6780*/  SYNCS.ARRIVE.TRANS64.RED.A1T0 RZ, [UR4], RZ ;  /* 0x000000ffffff79a7 */ /* 0x000fe20008100404 */
[----:B------:R-:W-:Y:S02]  /*6790*/  F2FP.BF16.F32.PACK_AB R37, R7, R6 ;  /* 0x000000060725723e */ /* 0x000fe400000010ff */
[----:B------:R-:W-:Y:S02]  /*67a0*/  F2FP.BF16.F32.PACK_AB R38, R9, R8 ;  /* 0x000000080926723e */ /* 0x000fe400000010ff */
[----:B------:R-:W-:Y:S05]  /*67b0*/  F2FP.BF16.F32.PACK_AB R39, R11, R10 ;  /* 0x0000000a0b27723e */ /* 0x000fea00000010ff */
[----:B------:R1:W-:Y:S01]  /*67c0*/  STSM.16.M88.4 [R50+0x200], R36 ;  /* 0x0002002432007844 */ /* 0x0003e20000000200 */
[----:B------:R-:W-:Y:S01]  /*67d0*/  @!PT LDS RZ, [RZ] ;  /* 0x00000000fffff984 */ /* 0x000fe20000000800 */
[----:B------:R-:W-:Y:S01]  /*67e0*/  @!PT LDS RZ, [RZ] ;  /* 0x00000000fffff984 */ /* 0x000fe20000000800 */
[----:B------:R-:W-:Y:S01]  /*67f0*/  @!PT LDS RZ, [RZ] ;  /* 0x00000000fffff984 */ /* 0x000fe20000000800 */
[----:B------:R-:W-:Y:S01]  /*6800*/  @!PT LDS RZ, [RZ] ;  /* 0x00000000fffff984 */ /* 0x000fe20000000800 */
[----:B------:R3:W-:Y:S07]  /*6810*/  MEMBAR.ALL.CTA ;  /* 0x0000000000007992 */ /* 0x0007ee0000008000 */
[----:B---3--:R-:W3:Y:S02]  /*6820*/  FENCE.VIEW.ASYNC.S ;  /* 0x00000000000073c6 */ /* 0x008ee40000000000 */
[----:B---3--:R-:W-:Y:S06]  /*6830*/  BAR.SYNC.DEFER_BLOCKING 0x1, 0x80 ;  /* 0x0042000000007b1d */ /* 0x008fec0000010000 */
[----:B------:R-:W-:Y:S05]  /*6840*/  @P0 BRA `(.L_x_108) ;  /* 0x0000000000280947 */ /* 0x000fea0003800000 */
[----:B------:R-:W3:Y:S01]  /*6850*/  LDCU.64 UR6, c[0x0][0x348] ;  /* 0x00006900ff0677ac */ /* 0x000ee20008000a00 */
[----:B------:R-:W-:Y:S01]  /*6860*/  R2UR UR5, R52 ;  /* 0x00000000340572ca */ /* 0x000fe200000e0000 */
[----:B------:R-:W-:Y:S02]  /*6870*/  USHF.L.U32 UR9, UR45, 0x4, URZ ;  /* 0x000000042d097899 */ /* 0x000fe400080006ff */
[----:B------:R-:W-:Y:S01]  /*6880*/  USHF.L.U32 UR10, UR46, 0x6, URZ ;  /* 0x000000062e0a7899 */ /* 0x000fe200080006ff */
[----:B------:R-:W-:Y:S09]  /*6890*/  UMOV UR11, UR36 ;  /* 0x00000024000b7c82 */ /* 0x000ff20008000000 */
[----:B------:R-:W-:Y:S02]  /*68a0*/  UIADD3 UR8, UPT, UPT, UR44, 0x200, UR5 ;  /* 0x000002002c087890 */ /* 0x000fe4000fffe005 */
[----:B---3--:R-:W-:Y:S04]  /*68b0*/  UIADD3 UR4, UP0, UPT, UR6, 0x680, URZ ;  /* 0x0000068006047890 */ /* 0x008fe8000ff1e0ff */
[----:B------:R-:W-:Y:S09]  /*68c0*/  UIADD3.X UR5, UPT, UPT, URZ, UR7, URZ, UP0, !UPT ;  /* 0x00000007ff057290 */ /* 0x000ff200087fe4ff */
[----:B------:R3:W-:Y:S02]  /*68d0*/  UTMASTG.3D [UR8], [UR4] ;  /* 0x00000008040073b5 */ /* 0x0007e40008010000 */
[----:B---3--:R0:W-:Y:S02]  /*68e0*/  UTMACMDFLUSH ;  /* 0x00000000000079b7 */ /* 0x0081e40000000000 */
.L_x_108:
[----:B------:R-:W-:Y:S05]  /*68f0*/  BSYNC.RECONVERGENT B0 ;  /* 0x0000000000007941 */ /* 0x000fea0003800200 */
.L_x_107:
[----:B------:R-:W-:Y:S04]  /*6900*/  BSSY.RECONVERGENT B0, `(.L_x_109) ;  /* 0x0000003000007945 */ /* 0x000fe80003800200 */
[----:B------:R-:W-:Y:S05]  /*6910*/  @P0 BRA `(.L_x_110) ;  /* 0x0000000000040947 */ /* 0x000fea0003800000 */
[----:B------:R-:W-:Y:S04]  /*6920*/  DEPBAR.LE SB0, 0x0 ;  /* 0x000080000000791a */ /* 0x000fe80000000000 */
.L_x_110:
[----:B------:R-:W-:Y:S05]  /*6930*/  BSYNC.RECONVERGENT B0 ;  /* 0x0000000000007941 */ /* 0x000fea0003800200 */
.L_x_109:
[----:B------:R-:W-:Y:S01]  /*6940*/  BAR.SYNC.DEFER_BLOCKING 0x1, 0x80 ;  /* 0x0042000000007b1d */ /* 0x000fe20000010000 */
[----:B------:R-:W-:Y:S01]  /*6950*/  UIADD3 UR47, UPT, UPT, UR47, 0x1, URZ ;  /* 0x000000012f2f7890 */ /* 0x000fe2000fffe0ff */
[----:B------:R-:W-:Y:S02]  /*6960*/  IADD3 R0, PT, PT, R2, 0x1, RZ ;  /* 0x0000000102007810 */ /* 0x000fe40007ffe0ff */
[----:B------:R-:W-:Y:S01]  /*6970*/  IADD3 R43, PT, PT, R43, 0x1, RZ ;  /* 0x000000012b2b7810 */ /* 0x000fe20007ffe0ff */
[----:B------:R-:W-:Y:S09]  /*6980*/  UISETP.NE.AND UP0, UPT, UR47, URZ, UPT ;  /* 0x000000ff2f00728c */ /* 0x000ff2000bf05270 */
[----:B------:R-:W-:Y:S05]  /*6990*/  BRA.U !UP0, `(.L_x_111) ;  /* 0x0000000108287547 */ /* 0x000fea000b800000 */
[----:B------:R-:W-:Y:S01]  /*69a0*/  ISETP.NE.AND P0, PT, R49, RZ, PT ;  /* 0x000000ff3100720c */ /* 0x000fe20003f05270 */
[----:B------:R-:W-:Y:S11]  /*69b0*/  IMAD.U32 R2, RZ, RZ, UR52 ;  /* 0x00000034ff027e24 */ /* 0x000ff6000f8e00ff */
[----:B------:R-:W-:Y:S01]  /*69c0*/  @!UPT UIADD3 URZ, UPT, UPT, URZ, URZ, URZ ;  /* 0x000000fffffff290 */ /* 0x000fe2000fffe0ff */
[C---:B------:R-:W-:Y:S01]  /*69d0*/  @P0 LEA R3, R42.reuse, UR44, 0x3 ;  /* 0x0000002c2a030c11 */ /* 0x040fe2000f8e18ff */
[----:B------:R-:W-:Y:S04]  /*69e0*/  VIADD R42, R42, 0x1 ;  /* 0x000000012a2a7836 */ /* 0x000fe80000000000 */
[----:B------:R-:W-:Y:S05]  /*69f0*/  @P0 VIADD R3, R3, 0xc0 ;  /* 0x000000c003030836 */ /* 0x000fea0000000000 */
[----:B------:R-:W-:Y:S04]  /*6a00*/  @P0 PRMT R2, R2, 0x654, R3 ;  /* 0x0000065402020816 */ /* 0x000fe80000000003 */
[----:B------:R3:W-:Y:S01]  /*6a10*/  @P0 SYNCS.ARRIVE.TRANS64.RED.A1T0 RZ, [R2+URZ], RZ ;  /* 0x000000ff02ff09a7 */ /* 0x0007e200081004ff */
[C---:B------:R-:W-:Y:S04]  /*6a20*/  ISETP.NE.AND P0, PT, R42.reuse, 0x2, PT ;  /* 0x000000022a00780c */ /* 0x040fe80003f05270 */
[----:B------:R-:W-:Y:S09]  /*6a30*/  SEL R42, R42, RZ, P0 ;  /* 0x000000ff2a2a7207 */ /* 0x000ff20000000000 */
.L_x_111:
[----:B------:R-:W-:Y:S01]  /*6a40*/  ISETP.NE.AND P0, PT, R41, 0x2, PT ;  /* 0x000000022900780c */ /* 0x000fe20003f05270 */
[----:B------:R-:W-:Y:S01]  /*6a50*/  UISETP.NE.AND UP0, UPT, UR56, URZ, UPT ;  /* 0x000000ff3800728c */ /* 0x000fe2000bf05270 */
[----:B------:R-:W-:Y:S01]  /*6a60*/  ISETP.NE.AND P1, PT, R0, 0x4, PT ;  /* 0x000000040000780c */ /* 0x000fe20003f25270 */
[----:B------:R-:W-:Y:S01]  /*6a70*/  UIADD3 UR45, UPT, UPT, UR37, UR57, URZ ;  /* 0x00000039252d7290 */ /* 0x000fe2000fffe0ff */
[----:B------:R-:W-:Y:S01]  /*6a80*/  ISETP.NE.AND P2, PT, R43, 0x2, PT ;  /* 0x000000022b00780c */ /* 0x000fe20003f45270 */
[----:B------:R-:W-:Y:S01]  /*6a90*/  UIADD3 UR46, UPT, UPT, UR38, UR60, URZ ;  /* 0x0000003c262e7290 */ /* 0x000fe2000fffe0ff */
[----:B------:R-:W-:Y:S01]  /*6aa0*/  SEL R5, RZ, 0x1, P0 ;  /* 0x00000001ff057807 */ /* 0x000fe20000000000 */
[----:B------:R-:W-:Y:S01]  /*6ab0*/  UMOV UR36, UR55 ;  /* 0x0000003700247c82 */ /* 0x000fe20008000000 */
[----:B------:R-:W-:Y:S02]  /*6ac0*/  SEL R4, RZ, 0x1, P1 ;  /* 0x00000001ff047807 */ /* 0x000fe40000800000 */
[----:B------:R-:W-:Y:S02]  /*6ad0*/  SEL R3, RZ, 0x1, P2 ;  /* 0x00000001ff037807 */ /* 0x000fe40001000000 */
[----:B------:R-:W-:Y:S02]  /*6ae0*/  LOP3.LUT R44, R44, R5, RZ, 0x3c, !PT ;  /* 0x000000052c2c7212 */ /* 0x000fe400078e3cff */
[----:B------:R-:W-:Y:S02]  /*6af0*/  LOP3.LUT R45, R45, R4, RZ, 0x3c, !PT ;  /* 0x000000042d2d7212 */ /* 0x000fe400078e3cff */
[----:B------:R-:W-:Y:S02]  /*6b00*/  LOP3.LUT R46, R46, R3, RZ, 0x3c, !PT ;  /* 0x000000032e2e7212 */ /* 0x000fe400078e3cff */
[----:B------:R-:W-:Y:S02]  /*6b10*/  SEL R41, R41, RZ, P0 ;  /* 0x000000ff29297207 */ /* 0x000fe40000000000 */
[----:B---3--:R-:W-:Y:S02]  /*6b20*/  SEL R2, R0, RZ, P1 ;  /* 0x000000ff00027207 */ /* 0x008fe40000800000 */
[----:B------:R-:W-:Y:S01]  /*6b30*/  SEL R43, R43, RZ, P2 ;  /* 0x000000ff2b2b7207 */ /* 0x000fe20001000000 */
[----:B------:R-:W-:Y:S06]  /*6b40*/  BRA.U UP0, `(.L_x_112) ;  /* 0xffffffe900b47547 */ /* 0x000fec000b83ffff */
[----:B------:R-:W-:-:S09]  /*6b50*/  UISETP.NE.AND UP0, UPT, UR62, URZ, UPT ;  /* 0x000000ff3e00728c */ /* 0x000fd2000bf05270 */
[----:B------:R-:W-:Y:S05]  /*6b60*/  BRA.U !UP0, `(.L_x_113) ;  /* 0x0000000108487547 */ /* 0x000fea000b800000 */
[----:B------:R-:W3:Y:S02]  /*6b70*/  LDCU.64 UR4, c[0x0][0x890] ;  /* 0x00011200ff0477ac */ /* 0x000ee40008000a00 */
[----:B---3--:R-:W-:-:S04]  /*6b80*/  UISETP.NE.U32.AND UP0, UPT, UR4, URZ, UPT ;  /* 0x000000ff0400728c */ /* 0x008fc8000bf05070 */
[----:B------:R-:W-:-:S09]  /*6b90*/  UISETP.NE.AND.EX UP0, UPT, UR5, URZ, UPT, UP0 ;  /* 0x000000ff0500728c */ /* 0x000fd2000bf05300 */
[----:B------:R-:W-:Y:S05]  /*6ba0*/  BRA.U UP0, `(.L_x_114) ;  /* 0x00000001000c7547 */ /* 0x000fea000b800000 */
[----:B------:R-:W-:-:S13]  /*6bb0*/  FSETP.NEU.AND P0, PT, R19, RZ, PT ;  /* 0x000000ff1300720b */ /* 0x000fda0003f0d000 */
[----:B------:R-:W-:Y:S05]  /*6bc0*/  @!P0 EXIT ;  /* 0x000000000000894d */ /* 0x000fea0003800000 */
[----:B------:R-:W-:Y:S05]  /*6bd0*/  BRA `(.L_x_113) ;  /* 0x00000000002c7947 */ /* 0x000fea0003800000 */
.L_x_114:
[----:B------:R-:W-:Y:S01]  /*6be0*/  LOP3.LUT P0, RZ, R23, 0xff, RZ, 0xc0, !PT ;  /* 0x000000ff17ff7812 */ /* 0x000fe2000780c0ff */
[----:B------:R-:W-:-:S12]  /*6bf0*/  BSSY.RECONVERGENT B0, `(.L_x_113) ;  /* 0x0000009000007945 */ /* 0x000fd80003800200 */
[----:B------:R-:W-:Y:S05]  /*6c00*/  @P0 BRA `(.L_x_115) ;  /* 0x0000000000140947 */ /* 0x000fea0003800000 */
[----:B------:R-:W3:Y:S02]  /*6c10*/  LDCU.64 UR4, c[0x0][0x888] ;  /* 0x00011100ff0477ac */ /* 0x000ee40008000a00 */
[----:B---3--:R-:W-:-:S04]  /*6c20*/  ISETP.NE.U32.AND P0, PT, RZ, UR4, PT ;  /* 0x00000004ff007c0c */ /* 0x008fc8000bf05070 */
[----:B------:R-:W-:-:S13]  /*6c30*/  ISETP.NE.AND.EX P0, PT, RZ, UR5, PT, P0 ;  /* 0x00000005ff007c0c */ /* 0x000fda000bf05300 */
[----:B------:R-:W-:Y:S05]  /*6c40*/  @!P0 EXIT ;  /* 0x000000000000894d */ /* 0x000fea0003800000 */
[----:B------:R-:W-:Y:S05]  /*6c50*/  BRA `(.L_x_116) ;  /* 0x0000000000087947 */ /* 0x000fea0003800000 */
.L_x_115:
[----:B------:R-:W-:-:S13]  /*6c60*/  FSETP.NEU.AND P0, PT, R19, RZ, PT ;  /* 0x000000ff1300720b */ /* 0x000fda0003f0d000 */
[----:B------:R-:W-:Y:S05]  /*6c70*/  @!P0 EXIT ;  /* 0x000000000000894d */ /* 0x000fea0003800000 */
.L_x_116:
[----:B------:R-:W-:Y:S05]  /*6c80*/  BSYNC.RECONVERGENT B0 ;  /* 0x0000000000007941 */ /* 0x000fea0003800200 */
.L_x_113:
[----:B------:R-:W-:-:S04]  /*6c90*/  DEPBAR.LE SB0, 0x0 ;  /* 0x000080000000791a */ /* 0x000fc80000000000 */
[----:B------:R-:W-:Y:S05]  /*6ca0*/  EXIT ;  /* 0x000000000000794d */ /* 0x000fea0003800000 */
.L_x_25:
[----:B---3--:R3:W4:Y:S02]  /*6cb0*/  SYNCS.PHASECHK.TRANS64.TRYWAIT P0, [R3+URZ+0x150], R2 ;  /* 0x00015002030075a7 */ /* 0x00872400080011ff */
[----:B----4-:R-:W-:Y:S05]  /*6cc0*/  @!P0 NANOSLEEP.SYNCS 0x989680 ;  /* 0x009896800000895d */ /* 0x010fea0003900000 */
[----:B------:R-:W4:Y:S02]  /*6cd0*/  @!P0 SYNCS.PHASECHK.TRANS64 P0, [R3+URZ+0x150], R2 ;  /* 0x00015002030085a7 */ /* 0x000f2400080010ff */
[----:B----4-:R-:W-:Y:S05]  /*6ce0*/  @!P0 BRA `(.L_x_25) ;  /* 0xfffffffc00f08947 */ /* 0x010fea000383ffff */
[----:B------:R-:W-:Y:S05]  /*6cf0*/  BRA `(.L_x_117) ;  /* 0xffffffac00047947 */ /* 0x000fea000383ffff */
.L_x_28:
[----:B--2---:R-:W-:-:S07]  /*6d00*/  MOV R0, UR33 ;  /* 0x0000002100007c02 */ /* 0x004fce0008000f00 */
.L_x_118:
[----:B--2---:R2:W3:Y:S02]  /*6d10*/  SYNCS.PHASECHK.TRANS64.TRYWAIT P0, [R0+URZ+0x58], R3 ;  /* 0x00005803000075a7 */ /* 0x0044e400080011ff */
[----:B---3--:R-:W-:Y:S05]  /*6d20*/  @!P0 NANOSLEEP.SYNCS 0x989680 ;  /* 0x009896800000895d */ /* 0x008fea0003900000 */
[----:B------:R-:W3:Y:S02]  /*6d30*/  @!P0 SYNCS.PHASECHK.TRANS64 P0, [R0+URZ+0x58], R3 ;  /* 0x00005803000085a7 */ /* 0x000ee400080010ff */
[----:B---3--:R-:W-:Y:S05]  /*6d40*/  @!P0 BRA `(.L_x_118) ;  /* 0xfffffffc00f08947 */ /* 0x008fea000383ffff */
[----:B------:R-:W-:Y:S05]  /*6d50*/  BRA `(.L_x_27) ;  /* 0xffffffac004c7947 */ /* 0x000fea000383ffff */
.L_x_35:
[----:B-1----:R-:W-:-:S07]  /*6d60*/  MOV R0, UR33 ;  /* 0x0000002100007c02 */ /* 0x002fce0008000f00 */
.L_x_119:
[----:B-1----:R1:W2:Y:S02]  /*6d70*/  SYNCS.PHASECHK.TRANS64.TRYWAIT P0, [R0+URZ+0x58], R3 ;  /* 0x00005803000075a7 */ /* 0x0022a400080011ff */
[----:B--2---:R-:W-:Y:S05]  /*6d80*/  @!P0 NANOSLEEP.SYNCS 0x989680 ;  /* 0x009896800000895d */ /* 0x004fea0003900000 */
[----:B------:R-:W2:Y:S02]  /*6d90*/  @!P0 SYNCS.PHASECHK.TRANS64 P0, [R0+URZ+0x58], R3 ;  /* 0x00005803000085a7 */ /* 0x000ea400080010ff */
[----:B--2---:R-:W-:Y:S05]  /*6da0*/  @!P0 BRA `(.L_x_119) ;  /* 0xfffffffc00f08947 */ /* 0x004fea000383ffff */
[----:B------:R-:W-:Y:S05]  /*6db0*/  BRA `(.L_x_34) ;  /* 0xffffffb0003c7947 */ /* 0x000fea000383ffff */
.L_x_40:
[----:B-1----:R1:W2:Y:S02]  /*6dc0*/  SYNCS.PHASECHK.TRANS64.TRYWAIT P0, [R3+URZ+0xe0], R0 ;  /* 0x0000e000030075a7 */ /* 0x0022a400080011ff */
[----:B--2---:R-:W-:Y:S05]  /*6dd0*/  @!P0 NANOSLEEP.SYNCS 0x989680 ;  /* 0x009896800000895d */ /* 0x004fea0003900000 */
[----:B------:R-:W2:Y:S02]  /*6de0*/  @!P0 SYNCS.PHASECHK.TRANS64 P0, [R3+URZ+0xe0], R0 ;  /* 0x0000e000030085a7 */ /* 0x000ea400080010ff */
[----:B--2---:R-:W-:Y:S05]  /*6df0*/  @!P0 BRA `(.L_x_40) ;  /* 0xfffffffc00f08947 */ /* 0x004fea000383ffff */
[----:B------:R-:W-:Y:S05]  /*6e00*/  BRA `(.L_x_120) ;  /* 0xffffffb4000c7947 */ /* 0x000fea000383ffff */
.L_x_44:
[----:B-1----:R-:W-:-:S07]  /*6e10*/  MOV R0, UR4 ;  /* 0x0000000400007c02 */ /* 0x002fce0008000f00 */
.L_x_121:
[----:B-1----:R1:W2:Y:S02]  /*6e20*/  SYNCS.PHASECHK.TRANS64.TRYWAIT P0, [R0+URZ], R3 ;  /* 0x00000003000075a7 */ /* 0x0022a400080011ff */
[----:B--2---:R-:W-:Y:S05]  /*6e30*/  @!P0 NANOSLEEP.SYNCS 0x989680 ;  /* 0x009896800000895d */ /* 0x004fea0003900000 */
[----:B------:R-:W2:Y:S02]  /*6e40*/  @!P0 SYNCS.PHASECHK.TRANS64 P0, [R0+URZ], R3 ;  /* 0x00000003000085a7 */ /* 0x000ea400080010ff */
[----:B--2---:R-:W-:Y:S05]  /*6e50*/  @!P0 BRA `(.L_x_121) ;  /* 0xfffffffc00f08947 */ /* 0x004fea000383ffff */
[----:B------:R-:W-:Y:S05]  /*6e60*/  BRA `(.L_x_122) ;  /* 0xffffffb800b07947 */ /* 0x000fea000383ffff */
.L_x_45:
[----:B------:R-:W-:-:S07]  /*6e70*/  MOV R0, UR5 ;  /* 0x0000000500007c02 */ /* 0x000fce0008000f00 */
.L_x_123:
[----:B-1----:R1:W2:Y:S02]  /*6e80*/  SYNCS.PHASECHK.TRANS64.TRYWAIT P0, [R0+URZ], R3 ;  /* 0x00000003000075a7 */ /* 0x0022a400080011ff */
[----:B--2---:R-:W-:Y:S05]  /*6e90*/  @!P0 NANOSLEEP.SYNCS 0x989680 ;  /* 0x009896800000895d */ /* 0x004fea0003900000 */
[----:B------:R-:W2:Y:S02]  /*6ea0*/  @!P0 SYNCS.PHASECHK.TRANS64 P0, [R0+URZ], R3 ;  /* 0x00000003000085a7 */ /* 0x000ea400080010ff */
[----:B--2---:R-:W-:Y:S05]  /*6eb0*/  @!P0 BRA `(.L_x_123) ;  /* 0xfffffffc00f08947 */ /* 0x004fea000383ffff */
[----:B------:R-:W-:Y:S05]  /*6ec0*/  BRA `(.L_x_124) ;  /* 0xffffffb800bc7947 */ /* 0x000fea000383ffff */
.L_x_46:
[----:B------:R-:W-:-:S07]  /*6ed0*/  MOV R0, UR5 ;  /* 0x0000000500007c02 */ /* 0x000fce0008000f00 */
.L_x_125:
[----:B-1----:R1:W2:Y:S02]  /*6ee0*/  SYNCS.PHASECHK.TRANS64.TRYWAIT P0, [R0+URZ], R3 ;  /* 0x00000003000075a7 */ /* 0x0022a400080011ff */
[----:B--2---:R-:W-:Y:S05]  /*6ef0*/  @!P0 NANOSLEEP.SYNCS 0x989680 ;  /* 0x009896800000895d */ /* 0x004fea0003900000 */
[----:B------:R-:W2:Y:S02]  /*6f00*/  @!P0 SYNCS.PHASECHK.TRANS64 P0, [R0+URZ], R3 ;  /* 0x00000003000085a7 */ /* 0x000ea400080010ff */
[----:B--2---:R-:W-:Y:S05]  /*6f10*/  @!P0 BRA `(.L_x_125) ;  /* 0xfffffffc00f08947 */ /* 0x004fea000383ffff */
[----:B------:R-:W-:Y:S05]  /*6f20*/  BRA `(.L_x_126) ;  /* 0xffffffb800c87947 */ /* 0x000fea000383ffff */
.L_x_47:
[----:B------:R-:W-:-:S07]  /*6f30*/  MOV R0, UR5 ;  /* 0x0000000500007c02 */ /* 0x000fce0008000f00 */
.L_x_127:
[----:B-1----:R1:W2:Y:S02]  /*6f40*/  SYNCS.PHASECHK.TRANS64.TRYWAIT P0, [R0+URZ], R3 ;  /* 0x00000003000075a7 */ /* 0x0022a400080011ff */
[----:B--2---:R-:W-:Y:S05]  /*6f50*/  @!P0 NANOSLEEP.SYNCS 0x989680 ;  /* 0x009896800000895d */ /* 0x004fea0003900000 */
[----:B------:R-:W2:Y:S02]  /*6f60*/  @!P0 SYNCS.PHASECHK.TRANS64 P0, [R0+URZ], R3 ;  /* 0x00000003000085a7 */ /* 0x000ea400080010ff */
[----:B--2---:R-:W-:Y:S05]  /*6f70*/  @!P0 BRA `(.L_x_127) ;  /* 0xfffffffc00f08947 */ /* 0x004fea000383ffff */
[----:B------:R-:W-:Y:S05]  /*6f80*/  BRA `(.L_x_128) ;  /* 0xffffffb800d47947 */ /* 0x000fea000383ffff */
.L_x_48:
[----:B------:R-:W-:-:S07]  /*6f90*/  MOV R0, UR5 ;  /* 0x0000000500007c02 */ /* 0x000fce0008000f00 */
.L_x_129:
[----:B-1----:R1:W2:Y:S02]  /*6fa0*/  SYNCS.PHASECHK.TRANS64.TRYWAIT P0, [R0+URZ], R3 ;  /* 0x00000003000075a7 */ /* 0x0022a400080011ff */
[----:B--2---:R-:W-:Y:S05]  /*6fb0*/  @!P0 NANOSLEEP.SYNCS 0x989680 ;  /* 0x009896800000895d */ /* 0x004fea0003900000 */
[----:B------:R-:W2:Y:S02]  /*6fc0*/  @!P0 SYNCS.PHASECHK.TRANS64 P0, [R0+URZ], R3 ;  /* 0x00000003000085a7 */ /* 0x000ea400080010ff */
[----:B--2---:R-:W-:Y:S05]  /*6fd0*/  @!P0 BRA `(.L_x_129) ;  /* 0xfffffffc00f08947 */ /* 0x004fea000383ffff */
[----:B------:R-:W-:Y:S05]  /*6fe0*/  BRA `(.L_x_130) ;  /* 0xffffffb800e07947 */ /* 0x000fea000383ffff */
.L_x_49:
[----:B------:R-:W-:-:S07]  /*6ff0*/  MOV R0, UR5 ;  /* 0x0000000500007c02 */ /* 0x000fce0008000f00 */
.L_x_131:
[----:B-1----:R1:W2:Y:S02]  /*7000*/  SYNCS.PHASECHK.TRANS64.TRYWAIT P0, [R0+URZ], R3 ;  /* 0x00000003000075a7 */ /* 0x0022a400080011ff */
[----:B--2---:R-:W-:Y:S05]  /*7010*/  @!P0 NANOSLEEP.SYNCS 0x989680 ;  /* 0x009896800000895d */ /* 0x004fea0003900000 */
[----:B------:R-:W2:Y:S02]  /*7020*/  @!P0 SYNCS.PHASECHK.TRANS64 P0, [R0+URZ], R3 ;  /* 0x00000003000085a7 */ /* 0x000ea400080010ff */
[----:B--2---:R-:W-:Y:S05]  /*7030*/  @!P0 BRA `(.L_x_131) ;  /* 0xfffffffc00f08947 */ /* 0x004fea000383ffff */
[----:B------:R-:W-:Y:S05]  /*7040*/  BRA `(.L_x_132) ;  /* 0xffffffb800ec7947 */ /* 0x000fea000383ffff */
.L_x_50:
[----:B------:R-:W-:-:S07]  /*7050*/  MOV R0, UR5 ;  /* 0x0000000500007c02 */ /* 0x000fce0008000f00 */
.L_x_133:
[----:B-1----:R1:W2:Y:S02]  /*7060*/  SYNCS.PHASECHK.TRANS64.TRYWAIT P0, [R0+URZ], R3 ;  /* 0x00000003000075a7 */ /* 0x0022a400080011ff */
[----:B--2---:R-:W-:Y:S05]  /*7070*/  @!P0 NANOSLEEP.SYNCS 0x989680 ;  /* 0x009896800000895d */ /* 0x004fea0003900000 */
[----:B------:R-:W2:Y:S02]  /*7080*/  @!P0 SYNCS.PHASECHK.TRANS64 P0, [R0+URZ], R3 ;  /* 0x00000003000085a7 */ /* 0x000ea400080010ff */
[----:B--2---:R-:W-:Y:S05]  /*7090*/  @!P0 BRA `(.L_x_133) ;  /* 0xfffffffc00f08947 */ /* 0x004fea000383ffff */
[----:B------:R-:W-:Y:S05]  /*70a0*/  BRA `(.L_x_134) ;  /* 0xffffffb800f87947 */ /* 0x000fea000383ffff */
.L_x_51:
[----:B------:R-:W-:-:S07]  /*70b0*/  MOV R0, UR5 ;  /* 0x0000000500007c02 */ /* 0x000fce0008000f00 */
.L_x_135:
[----:B-1----:R1:W2:Y:S02]  /*70c0*/  SYNCS.PHASECHK.TRANS64.TRYWAIT P0, [R0+URZ], R3 ;  /* 0x00000003000075a7 */ /* 0x0022a400080011ff */
[----:B--2---:R-:W-:Y:S05]  /*70d0*/  @!P0 NANOSLEEP.SYNCS 0x989680 ;  /* 0x009896800000895d */ /* 0x004fea0003900000 */
[----:B------:R-:W2:Y:S02]  /*70e0*/  @!P0 SYNCS.PHASECHK.TRANS64 P0, [R0+URZ], R3 ;  /* 0x00000003000085a7 */ /* 0x000ea400080010ff */
[----:B--2---:R-:W-:Y:S05]  /*70f0*/  @!P0 BRA `(.L_x_135) ;  /* 0xfffffffc00f08947 */ /* 0x004fea000383ffff */
[----:B------:R-:W-:Y:S05]  /*7100*/  BRA `(.L_x_136) ;  /* 0xffffffbc00047947 */ /* 0x000fea000383ffff */
.L_x_52:
[----:B------:R-:W-:-:S07]  /*7110*/  MOV R0, UR5 ;  /* 0x0000000500007c02 */ /* 0x000fce0008000f00 */
.L_x_137:
[----:B-1----:R1:W2:Y:S02]  /*7120*/  SYNCS.PHASECHK.TRANS64.TRYWAIT P0, [R0+URZ], R3 ;  /* 0x00000003000075a7 */ /* 0x0022a400080011ff */
[----:B--2---:R-:W-:Y:S05]  /*7130*/  @!P0 NANOSLEEP.SYNCS 0x989680 ;  /* 0x009896800000895d */ /* 0x004fea0003900000 */
[----:B------:R-:W2:Y:S02]  /*7140*/  @!P0 SYNCS.PHASECHK.TRANS64 P0, [R0+URZ], R3 ;  /* 0x00000003000085a7 */ /* 0x000ea400080010ff */
[----:B--2---:R-:W-:Y:S05]  /*7150*/  @!P0 BRA `(.L_x_137) ;  /* 0xfffffffc00f08947 */ /* 0x004fea000383ffff */
[----:B------:R-:W-:Y:S05]  /*7160*/  BRA `(.L_x_138) ;  /* 0xffffffbc00107947 */ /* 0x000fea000383ffff */
.L_x_53:
[----:B------:R-:W-:-:S07]  /*7170*/  MOV R0, UR5 ;  /* 0x0000000500007c02 */ /* 0x000fce0008000f00 */
.L_x_139:
[----:B-1----:R1:W2:Y:S02]  /*7180*/  SYNCS.PHASECHK.TRANS64.TRYWAIT P0, [R0+URZ], R3 ;  /* 0x00000003000075a7 */ /* 0x0022a400080011ff */
[----:B--2---:R-:W-:Y:S05]  /*7190*/  @!P0 NANOSLEEP.SYNCS 0x989680 ;  /* 0x009896800000895d */ /* 0x004fea0003900000 */
[----:B------:R-:W2:Y:S02]  /*71a0*/  @!P0 SYNCS.PHASECHK.TRANS64 P0, [R0+URZ], R3 ;  /* 0x00000003000085a7 */ /* 0x000ea400080010ff */
[----:B--2---:R-:W-:Y:S05]  /*71b0*/  @!P0 BRA `(.L_x_139) ;  /* 0xfffffffc00f08947 */ /* 0x004fea000383ffff */
[----:B------:R-:W-:Y:S05]  /*71c0*/  BRA `(.L_x_140) ;  /* 0xffffffbc001c7947 */ /* 0x000fea000383ffff */
.L_x_56:
[----:B--2---:R2:W3:Y:S02]  /*71d0*/  SYNCS.PHASECHK.TRANS64.TRYWAIT P0, [R2+URZ+0x140], R5 ;  /* 0x00014005020075a7 */ /* 0x0044e400080011ff */
[----:B---3--:R-:W-:Y:S05]  /*71e0*/  @!P0 NANOSLEEP.SYNCS 0x989680 ;  /* 0x009896800000895d */ /* 0x008fea0003900000 */
[----:B------:R-:W3:Y:S02]  /*71f0*/  @!P0 SYNCS.PHASECHK.TRANS64 P0, [R2+URZ+0x140], R5 ;  /* 0x00014005020085a7 */ /* 0x000ee400080010ff */
[----:B---3--:R-:W-:Y:S05]  /*7200*/  @!P0 BRA `(.L_x_56) ;  /* 0xfffffffc00f08947 */ /* 0x008fea000383ffff */
[----:B------:R-:W-:Y:S05]  /*7210*/  BRA `(.L_x_141) ;  /* 0xffffffbc00787947 */ /* 0x000fea000383ffff */
.L_x_57:
[----:B------:R-:W-:-:S07]  /*7220*/  MOV R2, UR4 ;  /* 0x0000000400027c02 */ /* 0x000fce0008000f00 */
.L_x_142:
[----:B--2---:R2:W3:Y:S02]  /*7230*/  SYNCS.PHASECHK.TRANS64.TRYWAIT P0, [R2+URZ+0xf0], R5 ;  /* 0x0000f005020075a7 */ /* 0x0044e400080011ff */
[----:B---3--:R-:W-:Y:S05]  /*7240*/  @!P0 NANOSLEEP.SYNCS 0x989680 ;  /* 0x009896800000895d */ /* 0x008fea0003900000 */
[----:B------:R-:W3:Y:S02]  /*7250*/  @!P0 SYNCS.PHASECHK.TRANS64 P0, [R2+URZ+0xf0], R5 ;  /* 0x0000f005020085a7 */ /* 0x000ee400080010ff */
[----:B---3--:R-:W-:Y:S05]  /*7260*/  @!P0 BRA `(.L_x_142) ;  /* 0xfffffffc00f08947 */ /* 0x008fea000383ffff */
[----:B------:R-:W-:Y:S05]  /*7270*/  BRA `(.L_x_143) ;  /* 0xffffffbc00887947 */ /* 0x000fea000383ffff */
.L_x_58:
[----:B--2---:R2:W3:Y:S02]  /*7280*/  SYNCS.PHASECHK.TRANS64.TRYWAIT P1, [R2+URZ+0xe0], R5 ;  /* 0x0000e005020075a7 */ /* 0x0044e400080211ff */
[----:B---3--:R-:W-:Y:S05]  /*7290*/  @!P1 NANOSLEEP.SYNCS 0x989680 ;  /* 0x009896800000995d */ /* 0x008fea0003900000 */
[----:B------:R-:W3:Y:S02]  /*72a0*/  @!P1 SYNCS.PHASECHK.TRANS64 P1, [R2+URZ+0xe0], R5 ;  /* 0x0000e005020095a7 */ /* 0x000ee400080210ff */
[----:B---3--:R-:W-:Y:S05]  /*72b0*/  @!P1 BRA `(.L_x_58) ;  /* 0xfffffffc00f09947 */ /* 0x008fea000383ffff */
[----:B------:R-:W-:Y:S05]  /*72c0*/  BRA `(.L_x_144) ;  /* 0xffffffbc00b87947 */ /* 0x000fea000383ffff */
.L_x_61:
[----:B------:R-:W-:-:S07]  /*72d0*/  MOV R0, UR4 ;  /* 0x0000000400007c02 */ /* 0x000fce0008000f00 */
.L_x_145:
[----:B--2---:R2:W3:Y:S02]  /*72e0*/  SYNCS.PHASECHK.TRANS64.TRYWAIT P0, [R0+URZ+0xf0], R3 ;  /* 0x0000f003000075a7 */ /* 0x0044e400080011ff */
[----:B---3--:R-:W-:Y:S05]  /*72f0*/  @!P0 NANOSLEEP.SYNCS 0x989680 ;  /* 0x009896800000895d */ /* 0x008fea0003900000 */
[----:B------:R-:W3:Y:S02]  /*7300*/  @!P0 SYNCS.PHASECHK.TRANS64 P0, [R0+URZ+0xf0], R3 ;  /* 0x0000f003000085a7 */ /* 0x000ee400080010ff */
[----:B---3--:R-:W-:Y:S05]  /*7310*/  @!P0 BRA `(.L_x_145) ;  /* 0xfffffffc00f08947 */ /* 0x008fea000383ffff */
[----:B------:R-:W-:Y:S05]  /*7320*/  BRA `(.L_x_60) ;  /* 0xffffffc0000c7947 */ /* 0x000fea000383ffff */
.L_x_68:
[----:B-1----:R1:W2:Y:S02]  /*7330*/  SYNCS.PHASECHK.TRANS64.TRYWAIT P1, [R0+URZ+0xe0], R5 ;  /* 0x0000e005000075a7 */ /* 0x0022a400080211ff */
[----:B--2---:R-:W-:Y:S05]  /*7340*/  @!P1 NANOSLEEP.SYNCS 0x989680 ;  /* 0x009896800000995d */ /* 0x004fea0003900000 */
[----:B------:R-:W2:Y:S02]  /*7350*/  @!P1 SYNCS.PHASECHK.TRANS64 P1, [R0+URZ+0xe0], R5 ;  /* 0x0000e005000095a7 */ /* 0x000ea400080210ff */
[----:B--2---:R-:W-:Y:S05]  /*7360*/  @!P1 BRA `(.L_x_68) ;  /* 0xfffffffc00f09947 */ /* 0x004fea000383ffff */
[----:B------:R-:W-:Y:S05]  /*7370*/  BRA `(.L_x_146) ;  /* 0xffffffc400a07947 */ /* 0x000fea000383ffff */
.L_x_69:
[----:B------:R-:W-:-:S07]  /*7380*/  MOV R3, UR46 ;  /* 0x0000002e00037c02 */ /* 0x000fce0008000f00 */
.L_x_147:
[----:B-1----:R1:W2:Y:S02]  /*7390*/  SYNCS.PHASECHK.TRANS64.TRYWAIT P0, [R3+URZ+0x120], R0 ;  /* 0x00012000030075a7 */ /* 0x0022a400080011ff */
[----:B--2---:R-:W-:Y:S05]  /*73a0*/  @!P0 NANOSLEEP.SYNCS 0x989680 ;  /* 0x009896800000895d */ /* 0x004fea0003900000 */
[----:B------:R-:W2:Y:S02]  /*73b0*/  @!P0 SYNCS.PHASECHK.TRANS64 P0, [R3+URZ+0x120], R0 ;  /* 0x00012000030085a7 */ /* 0x000ea400080010ff */
[----:B--2---:R-:W-:Y:S05]  /*73c0*/  @!P0 BRA `(.L_x_147) ;  /* 0xfffffffc00f08947 */ /* 0x004fea000383ffff */
[----:B------:R-:W-:Y:S05]  /*73d0*/  BRA `(.L_x_148) ;  /* 0xffffffc400f07947 */ /* 0x000fea000383ffff */
.L_x_72:
[----:B------:R-:W-:Y:S07]  /*73e0*/  MOV R0, UR7 ;  /* 0x0000000700007c02 */ /* 0x000fee0008000f00 */
.L_x_149:
[----:B-1----:R1:W2:Y:S02]  /*73f0*/  SYNCS.PHASECHK.TRANS64.TRYWAIT P0, [R0+URZ], R3 ;  /* 0x00000003000075a7 */ /* 0x0022a400080011ff */
[----:B--2---:R-:W-:Y:S05]  /*7400*/  @!P0 NANOSLEEP.SYNCS 0x989680 ;  /* 0x009896800000895d */ /* 0x004fea0003900000 */
[----:B------:R-:W2:Y:S02]  /*7410*/  @!P0 SYNCS.PHASECHK.TRANS64 P0, [R0+URZ], R3 ;  /* 0x00000003000085a7 */ /* 0x000ea400080010ff */
[----:B--2---:R-:W-:Y:S05]  /*7420*/  @!P0 BRA `(.L_x_149) ;  /* 0xfffffffc00f08947 */ /* 0x004fea000383ffff */
[----:B------:R-:W-:Y:S05]  /*7430*/  BRA `(.L_x_71) ;  /* 0xffffffc8000c7947 */ /* 0x000fea000383ffff */
.L_x_75:
[----:B------:R-:W-:-:S07]  /*7440*/  MOV R0, UR4 ;  /* 0x0000000400007c02 */ /* 0x000fce0008000f00 */
.L_x_150:
[----:B--2---:R2:W4:Y:S02]  /*7450*/  SYNCS.PHASECHK.TRANS64.TRYWAIT P0, [R0+URZ], R3 ;  /* 0x00000003000075a7 */ /* 0x00452400080011ff */
[----:B----4-:R-:W-:Y:S05]  /*7460*/  @!P0 NANOSLEEP.SYNCS 0x989680 ;  /* 0x009896800000895d */ /* 0x010fea0003900000 */
[----:B------:R-:W4:Y:S02]  /*7470*/  @!P0 SYNCS.PHASECHK.TRANS64 P0, [R0+URZ], R3 ;  /* 0x00000003000085a7 */ /* 0x000f2400080010ff */
[----:B----4-:R-:W-:Y:S05]  /*7480*/  @!P0 BRA `(.L_x_150) ;  /* 0xfffffffc00f08947 */ /* 0x010fea000383ffff */
[----:B------:R-:W-:Y:S05]  /*7490*/  BRA `(.L_x_151) ;  /* 0xffffffcc00387947 */ /* 0x000fea000383ffff */
.L_x_76:
[----:B------:R-:W-:-:S07]  /*74a0*/  MOV R0, UR5 ;  /* 0x0000000500007c02 */ /* 0x000fce0008000f00 */
.L_x_152:
[----:B-1----:R1:W2:Y:S02]  /*74b0*/  SYNCS.PHASECHK.TRANS64.TRYWAIT P0, [R0+URZ], R3 ;  /* 0x00000003000075a7 */ /* 0x0022a400080011ff */
[----:B--2---:R-:W-:Y:S05]  /*74c0*/  @!P0 NANOSLEEP.SYNCS 0x989680 ;  /* 0x009896800000895d */ /* 0x004fea0003900000 */
[----:B------:R-:W2:Y:S02]  /*74d0*/  @!P0 SYNCS.PHASECHK.TRANS64 P0, [R0+URZ], R3 ;  /* 0x00000003000085a7 */ /* 0x000ea400080010ff */
[----:B--2---:R-:W-:Y:S05]  /*74e0*/  @!P0 BRA `(.L_x_152) ;  /* 0xfffffffc00f08947 */ /* 0x004fea000383ffff */
[----:B------:R-:W-:Y:S05]  /*74f0*/  BRA `(.L_x_153) ;  /* 0xffffffcc00447947 */ /* 0x000fea000383ffff */
.L_x_77:
[----:B------:R-:W-:-:S07]  /*7500*/  MOV R0, UR5 ;  /* 0x0000000500007c02 */ /* 0x000fce0008000f00 */
.L_x_154:
[----:B-1----:R1:W2:Y:S02]  /*7510*/  SYNCS.PHASECHK.TRANS64.TRYWAIT P0, [R0+URZ], R3 ;  /* 0x00000003000075a7 */ /* 0x0022a400080011ff */
[----:B--2---:R-:W-:Y:S05]  /*7520*/  @!P0 NANOSLEEP.SYNCS 0x989680 ;  /* 0x009896800000895d */ /* 0x004fea0003900000 */
[----:B------:R-:W2:Y:S02]  /*7530*/  @!P0 SYNCS.PHASECHK.TRANS64 P0, [R0+URZ], R3 ;  /* 0x00000003000085a7 */ /* 0x000ea400080010ff */
[----:B--2---:R-:W-:Y:S05]  /*7540*/  @!P0 BRA `(.L_x_154) ;  /* 0xfffffffc00f08947 */ /* 0x004fea000383ffff */
[----:B------:R-:W-:Y:S05]  /*7550*/  BRA `(.L_x_155) ;  /* 0xffffffcc00507947 */ /* 0x000fea000383ffff */
.L_x_78:
[----:B------:R-:W-:-:S07]  /*7560*/  MOV R0, UR4 ;  /* 0x0000000400007c02 */ /* 0x000fce0008000f00 */
.L_x_156:
[----:B-1----:R1:W2:Y:S02]  /*7570*/  SYNCS.PHASECHK.TRANS64.TRYWAIT P0, [R0+URZ], R3 ;  /* 0x00000003000075a7 */ /* 0x0022a400080011ff */
[----:B--2---:R-:W-:Y:S05]  /*7580*/  @!P0 NANOSLEEP.SYNCS 0x989680 ;  /* 0x009896800000895d */ /* 0x004fea0003900000 */
[----:B------:R-:W2:Y:S02]  /*7590*/  @!P0 SYNCS.PHASECHK.TRANS64 P0, [R0+URZ], R3 ;  /* 0x00000003000085a7 */ /* 0x000ea400080010ff */
[----:B--2---:R-:W-:Y:S05]  /*75a0*/  @!P0 BRA `(.L_x_156) ;  /* 0xfffffffc00f08947 */ /* 0x004fea000383ffff */
[----:B------:R-:W-:Y:S05]  /*75b0*/  BRA `(.L_x_157) ;  /* 0xffffffcc005c7947 */ /* 0x000fea000383ffff */
.L_x_83:
[----:B--2---:R2:W3:Y:S02]  /*75c0*/  SYNCS.PHASECHK.TRANS64.TRYWAIT P0, [R3+URZ+0xe0], R0 ;  /* 0x0000e000030075a7 */ /* 0x0044e400080011ff */
[----:B---3--:R-:W-:Y:S05]  /*75d0*/  @!P0 NANOSLEEP.SYNCS 0x989680 ;  /* 0x009896800000895d */ /* 0x008fea0003900000 */
[----:B------:R-:W3:Y:S02]  /*75e0*/  @!P0 SYNCS.PHASECHK.TRANS64 P0, [R3+URZ+0xe0], R0 ;  /* 0x0000e000030085a7 */ /* 0x000ee400080010ff */
[----:B---3--:R-:W-:Y:S05]  /*75f0*/  @!P0 BRA `(.L_x_83) ;  /* 0xfffffffc00f08947 */ /* 0x008fea000383ffff */
[----:B------:R-:W-:Y:S05]  /*7600*/  BRA `(.L_x_158) ;  /* 0xffffffd000807947 */ /* 0x000fea000383ffff */
.L_x_86:
[----:B------:R-:W-:Y:S07]  /*7610*/  MOV R0, UR24 ;  /* 0x0000001800007c02 */ /* 0x000fee0008000f00 */
.L_x_159:
[----:B--2---:R2:W3:Y:S02]  /*7620*/  SYNCS.PHASECHK.TRANS64.TRYWAIT P1, [R0+URZ+0xd8], R3 ;  /* 0x0000d803000075a7 */ /* 0x0044e400080211ff */
[----:B---3--:R-:W-:Y:S05]  /*7630*/  @!P1 NANOSLEEP.SYNCS 0x989680 ;  /* 0x009896800000995d */ /* 0x008fea0003900000 */
[----:B------:R-:W3:Y:S02]  /*7640*/  @!P1 SYNCS.PHASECHK.TRANS64 P1, [R0+URZ+0xd8], R3 ;  /* 0x0000d803000095a7 */ /* 0x000ee400080210ff */
[----:B---3--:R-:W-:Y:S05]  /*7650*/  @!P1 BRA `(.L_x_159) ;  /* 0xfffffffc00f09947 */ /* 0x008fea000383ffff */
[----:B------:R-:W-:Y:S05]  /*7660*/  BRA `(.L_x_85) ;  /* 0xffffffd400f07947 */ /* 0x000fea000383ffff */
.L_x_89:
[----:B------:R-:W-:Y:S07]  /*7670*/  MOV R3, UR4 ;  /* 0x0000000400037c02 */ /* 0x000fee0008000f00 */
.L_x_160:
[----:B--2---:R2:W3:Y:S02]  /*7680*/  SYNCS.PHASECHK.TRANS64.TRYWAIT P0, [R3+URZ+0xc0], R0 ;  /* 0x0000c000030075a7 */ /* 0x0044e400080011ff */
[----:B---3--:R-:W-:Y:S05]  /*7690*/  @!P0 NANOSLEEP.SYNCS 0x989680 ;  /* 0x009896800000895d */ /* 0x008fea0003900000 */
[----:B------:R-:W3:Y:S02]  /*76a0*/  @!P0 SYNCS.PHASECHK.TRANS64 P0, [R3+URZ+0xc0], R0 ;  /* 0x0000c000030085a7 */ /* 0x000ee400080010ff */
[----:B---3--:R-:W-:Y:S05]  /*76b0*/  @!P0 BRA `(.L_x_160) ;  /* 0xfffffffc00f08947 */ /* 0x008fea000383ffff */
[----:B------:R-:W-:Y:S05]  /*76c0*/  BRA `(.L_x_161) ;  /* 0xffffffd8004c7947 */ /* 0x000fea000383ffff */
.L_x_91:
[----:B------:R-:W-:-:S07]  /*76d0*/  MOV R0, UR4 ;  /* 0x0000000400007c02 */ /* 0x000fce0008000f00 */
.L_x_162:
[----:B---3--:R3:W4:Y:S02]  /*76e0*/  SYNCS.PHASECHK.TRANS64.TRYWAIT P0, [R0+URZ], R3 ;  /* 0x00000003000075a7 */ /* 0x00872400080011ff */
[----:B----4-:R-:W-:Y:S05]  /*76f0*/  @!P0 NANOSLEEP.SYNCS 0x989680 ;  /* 0x009896800000895d */ /* 0x010fea0003900000 */
[----:B------:R-:W4:Y:S02]  /*7700*/  @!P0 SYNCS.PHASECHK.TRANS64 P0, [R0+URZ], R3 ;  /* 0x00000003000085a7 */ /* 0x000f2400080010ff */
[----:B----4-:R-:W-:Y:S05]  /*7710*/  @!P0 BRA `(.L_x_162) ;  /* 0xfffffffc00f08947 */ /* 0x010fea000383ffff */
[----:B------:R-:W-:Y:S05]  /*7720*/  BRA `(.L_x_163) ;  /* 0xffffffd800e07947 */ /* 0x000fea000383ffff */
.L_x_93:
[----:B--2---:R2:W3:Y:S02]  /*7730*/  SYNCS.PHASECHK.TRANS64.TRYWAIT P0, [R8+URZ+0xe0], R3 ;  /* 0x0000e003080075a7 */ /* 0x0044e400080011ff */
[----:B---3--:R-:W-:Y:S05]  /*7740*/  @!P0 NANOSLEEP.SYNCS 0x989680 ;  /* 0x009896800000895d */ /* 0x008fea0003900000 */
[----:B------:R-:W3:Y:S02]  /*7750*/  @!P0 SYNCS.PHASECHK.TRANS64 P0, [R8+URZ+0xe0], R3 ;  /* 0x0000e003080085a7 */ /* 0x000ee400080010ff */
[----:B---3--:R-:W-:Y:S05]  /*7760*/  @!P0 BRA `(.L_x_93) ;  /* 0xfffffffc00f08947 */ /* 0x008fea000383ffff */
[----:B------:R-:W-:Y:S05]  /*7770*/  BRA `(.L_x_164) ;  /* 0xffffffdc00bc7947 */ /* 0x000fea000383ffff */
.L_x_103:
[----:B-1----:R1:W2:Y:S02]  /*7780*/  SYNCS.PHASECHK.TRANS64.TRYWAIT P1, [R0+URZ+0xb0], R3 ;  /* 0x0000b003000075a7 */ /* 0x0022a400080211ff */
[----:B--2---:R-:W-:Y:S05]  /*7790*/  @!P1 NANOSLEEP.SYNCS 0x989680 ;  /* 0x009896800000995d */ /* 0x004fea0003900000 */
[----:B------:R-:W2:Y:S02]  /*77a0*/  @!P1 SYNCS.PHASECHK.TRANS64 P1, [R0+URZ+0xb0], R3 ;  /* 0x0000b003000095a7 */ /* 0x000ea400080210ff */
[----:B--2---:R-:W-:Y:S05]  /*77b0*/  @!P1 BRA `(.L_x_103) ;  /* 0xfffffffc00f09947 */ /* 0x004fea000383ffff */
[----:B------:R-:W-:Y:S05]  /*77c0*/  BRA `(.L_x_102) ;  /* 0xffffffe800f47947 */ /* 0x000fea000383ffff */
.L_x_105:
[----:B-1----:R1:W3:Y:S02]  /*77d0*/  SYNCS.PHASECHK.TRANS64.TRYWAIT P1, [R36+URZ+0x100], R7 ;  /* 0x00010007240075a7 */ /* 0x0022e400080211ff */
[----:B---3--:R-:W-:Y:S05]  /*77e0*/  @!P1 NANOSLEEP.SYNCS 0x989680 ;  /* 0x009896800000995d */ /* 0x008fea0003900000 */
[----:B------:R-:W3:Y:S02]  /*77f0*/  @!P1 SYNCS.PHASECHK.TRANS64 P1, [R36+URZ+0x100], R7 ;  /* 0x00010007240095a7 */ /* 0x000ee400080210ff */
[----:B---3--:R-:W-:Y:S05]  /*7800*/  @!P1 BRA `(.L_x_105) ;  /* 0xfffffffc00f09947 */ /* 0x008fea000383ffff */
[----:B------:R-:W-:Y:S05]  /*7810*/  BRA `(.L_x_104) ;  /* 0xffffffec000c7947 */ /* 0x000fea000383ffff */
        .weak           $__internal_0_$__cuda_sm10x_tcgen05_guardrail_trap_col_being_dealloced_not_returned_by_alloc
        .type           $__internal_0_$__cuda_sm10x_tcgen05_guardrail_trap_col_being_dealloced_not_returned_by_alloc,@function
        .size           $__internal_0_$__cuda_sm10x_tcgen05_guardrail_trap_col_being_dealloced_not_returned_by_alloc,($__internal_1_$__cuda_sm10x_tcgen05_guardrail_trap_phase_invalid_during_alloc - $__internal_0_$__cuda_sm10x_tcgen05_guardrail_trap_col_being_dealloced_not_returned_by_alloc)
$__internal_0_$__cuda_sm10x_tcgen05_guardrail_trap_col_being_dealloced_not_returned_by_alloc:
[----:B------:R-:W-:Y:S05]  /*7820*/  BPT.TRAP 0x1 ;  /* 0x000000040000795c */ /* 0x000fea0000300000 */
[----:B------:R-:W-:-:S04]  /*7830*/  HFMA2 R3, -RZ, RZ, 0, 0 ;  /* 0x00000000ff037431 */ /* 0x000fc800000001ff */
[----:B------:R-:W-:Y:S05]  /*7840*/  RET.REL.NODEC R2 `(_ZN7cutlass13device_kernelINS_4gemm6kernel13GemmUniversalIN4cute5tupleIJiiiiEEENS1_10collective13CollectiveMmaINS1_35MainloopSm100TmaUmmaWarpSpecializedILi11ELi2ELi4ENS5_IJNS4_1CILi2EEENSA_ILi1EEESC_EEEEENS5_IJNSA_ILi64EEENSA_ILi16EEENSA_ILi128EEEEEENS_10bfloat16_tENS5_IJlSC_lEEESJ_SK_NS4_8TiledMMAINS4_8MMA_AtomIJNS4_20SM100_MMA_F16BF16_SSISJ_SJ_fLi64ELi16ELNS4_4UMMA5MajorE0ELSP_0ELNSO_7ScaleInE0ELSQ_0EEEEEENS4_6LayoutINS5_IJSC_SC_SC_EEENS5_IJNSA_ILi0EEESV_SV_EEEEENS5_IJNS4_10UnderscoreESY_SY_EEEEENS4_13SM90_TMA_LOADENS4_14ComposedLayoutINS4_7SwizzleILi3ELi4ELi3EEENS4_18smem_ptr_flag_bitsILi16EEENST_INS5_IJNSA_ILi8EEESF_EEENS5_IJSF_SC_EEEEEEEvNS4_8identityENS4_23SM90_TMA_LOAD_MULTICASTES1B_vS1C_EENS_8epilogue10collective18CollectiveEpilogueINS1F_23Sm100TmaWarpSpecializedILi2ELi1ELi8ELb1ELb0EEEJSI_NS5_IJNST_ISF_SC_EENST_ISG_SC_EEEEESJ_SK_SJ_SK_NS1F_6fusion15FusionCallbacksIS1J_NS1N_17LinearCombinationISJ_fSJ_fLNS_15FloatRoundStyleE2EEESI_S1M_JEEENS4_5SM1004TMEM4LOAD26SM100_TMEM_LOAD_16dp256b2xES11_NS12_INS13_ILi1ELi4ELi3EEES16_NST_INS5_IJS17_SG_EEENS5_IJSG_SC_EEEEEEENS4_17SM75_U32x4_LDSM_NENS4_14SM90_TMA_STOREES21_NS4_17SM90_U32x4_STSM_NENS4_39AutoVectorizingCopyWithAssumedAlignmentILi128EEEEEEvvEEEEvNT_6ParamsE) ;  /* 0xffffff8402ec7950 */ /* 0x000fea0003c3ffff */
        .weak           $__internal_1_$__cuda_sm10x_tcgen05_guardrail_trap_phase_invalid_during_alloc
        .type           $__internal_1_$__cuda_sm10x_tcgen05_guardrail_trap_phase_invalid_during_alloc,@function
        .size           $__internal_1_$__cuda_sm10x_tcgen05_guardrail_trap_phase_invalid_during_alloc,($__internal_2_$__cuda_sm10x_tcgen05_guardrail_trap_unallocated_columns_being_dealloced - $__internal_1_$__cuda_sm10x_tcgen05_guardrail_trap_phase_invalid_during_alloc)
$__internal_1_$__cuda_sm10x_tcgen05_guardrail_trap_phase_invalid_during_alloc:
[----:B------:R-:W-:Y:S05]  /*7850*/  BPT.TRAP 0x1 ;  /* 0x000000040000795c */ /* 0x000fea0000300000 */
[----:B------:R-:W-:-:S04]  /*7860*/  MOV R5, 0x0 ;  /* 0x0000000000057802 */ /* 0x000fc80000000f00 */
[----:B------:R-:W-:Y:S05]  /*7870*/  RET.REL.NODEC R4 `(_ZN7cutlass13device_kernelINS_4gemm6kernel13GemmUniversalIN4cute5tupleIJiiiiEEENS1_10collective13CollectiveMmaINS1_35MainloopSm100TmaUmmaWarpSpecializedILi11ELi2ELi4ENS5_IJNS4_1CILi2EEENSA_ILi1EEESC_EEEEENS5_IJNSA_ILi64EEENSA_ILi16EEENSA_ILi128EEEEEENS_10bfloat16_tENS5_IJlSC_lEEESJ_SK_NS4_8TiledMMAINS4_8MMA_AtomIJNS4_20SM100_MMA_F16BF16_SSISJ_SJ_fLi64ELi16ELNS4_4UMMA5MajorE0ELSP_0ELNSO_7ScaleInE0ELSQ_0EEEEEENS4_6LayoutINS5_IJSC_SC_SC_EEENS5_IJNSA_ILi0EEESV_SV_EEEEENS5_IJNS4_10UnderscoreESY_SY_EEEEENS4_13SM90_TMA_LOADENS4_14ComposedLayoutINS4_7SwizzleILi3ELi4ELi3EEENS4_18smem_ptr_flag_bitsILi16EEENST_INS5_IJNSA_ILi8EEESF_EEENS5_IJSF_SC_EEEEEEEvNS4_8identityENS4_23SM90_TMA_LOAD_MULTICASTES1B_vS1C_EENS_8epilogue10collective18CollectiveEpilogueINS1F_23Sm100TmaWarpSpecializedILi2ELi1ELi8ELb1ELb0EEEJSI_NS5_IJNST_ISF_SC_EENST_ISG_SC_EEEEESJ_SK_SJ_SK_NS1F_6fusion15FusionCallbacksIS1J_NS1N_17LinearCombinationISJ_fSJ_fLNS_15FloatRoundStyleE2EEESI_S1M_JEEENS4_5SM1004TMEM4LOAD26SM100_TMEM_LOAD_16dp256b2xES11_NS12_INS13_ILi1ELi4ELi3EEES16_NST_INS5_IJS17_SG_EEENS5_IJSG_SC_EEEEEEENS4_17SM75_U32x4_LDSM_NENS4_14SM90_TMA_STOREES21_NS4_17SM90_U32x4_STSM_NENS4_39AutoVectorizingCopyWithAssumedAlignmentILi128EEEEEEvvEEEEvNT_6ParamsE) ;  /* 0xffffff8404e07950 */ /* 0x000fea0003c3ffff */
        .weak           $__internal_2_$__cuda_sm10x_tcgen05_guardrail_trap_unallocated_columns_being_dealloced
        .type           $__internal_2_$__cuda_sm10x_tcgen05_guardrail_trap_unallocated_columns_being_dealloced,@function
        .size           $__internal_2_$__cuda_sm10x_tcgen05_guardrail_trap_unallocated_columns_being_dealloced,(.L_x_166 - $__internal_2_$__cuda_sm10x_tcgen05_guardrail_trap_unallocated_columns_being_dealloced)
$__internal_2_$__cuda_sm10x_tcgen05_guardrail_trap_unallocated_columns_being_dealloced:
[----:B------:R-:W-:Y:S05]  /*7880*/  BPT.TRAP 0x1 ;  /* 0x000000040000795c */ /* 0x000fea0000300000 */
[----:B------:R-:W-:-:S04]  /*7890*/  HFMA2 R3, -RZ, RZ, 0, 0 ;  /* 0x00000000ff037431 */ /* 0x000fc800000001ff */
[----:B------:R-:W-:Y:S05]  /*78a0*/  RET.REL.NODEC R2 `(_ZN7cutlass13device_kernelINS_4gemm6kernel13GemmUniversalIN4cute5tupleIJiiiiEEENS1_10collective13CollectiveMmaINS1_35MainloopSm100TmaUmmaWarpSpecializedILi11ELi2ELi4ENS5_IJNS4_1CILi2EEENSA_ILi1EEESC_EEEEENS5_IJNSA_ILi64EEENSA_ILi16EEENSA_ILi128EEEEEENS_10bfloat16_tENS5_IJlSC_lEEESJ_SK_NS4_8TiledMMAINS4_8MMA_AtomIJNS4_20SM100_MMA_F16BF16_SSISJ_SJ_fLi64ELi16ELNS4_4UMMA5MajorE0ELSP_0ELNSO_7ScaleInE0ELSQ_0EEEEEENS4_6LayoutINS5_IJSC_SC_SC_EEENS5_IJNSA_ILi0EEESV_SV_EEEEENS5_IJNS4_10UnderscoreESY_SY_EEEEENS4_13SM90_TMA_LOADENS4_14ComposedLayoutINS4_7SwizzleILi3ELi4ELi3EEENS4_18smem_ptr_flag_bitsILi16EEENST_INS5_IJNSA_ILi8EEESF_EEENS5_IJSF_SC_EEEEEEEvNS4_8identityENS4_23SM90_TMA_LOAD_MULTICASTES1B_vS1C_EENS_8epilogue10collective18CollectiveEpilogueINS1F_23Sm100TmaWarpSpecializedILi2ELi1ELi8ELb1ELb0EEEJSI_NS5_IJNST_ISF_SC_EENST_ISG_SC_EEEEESJ_SK_SJ_SK_NS1F_6fusion15FusionCallbacksIS1J_NS1N_17LinearCombinationISJ_fSJ_fLNS_15FloatRoundStyleE2EEESI_S1M_JEEENS4_5SM1004TMEM4LOAD26SM100_TMEM_LOAD_16dp256b2xES11_NS12_INS13_ILi1ELi4ELi3EEES16_NST_INS5_IJS17_SG_EEENS5_IJSG_SC_EEEEEEENS4_17SM75_U32x4_LDSM_NENS4_14SM90_TMA_STOREES21_NS4_17SM90_U32x4_STSM_NENS4_39AutoVectorizingCopyWithAssumedAlignmentILi128EEEEEEvvEEEEvNT_6ParamsE) ;  /* 0xffffff8402d47950 */ /* 0x000fea0003c3ffff */
.L_x_165:
[----:B------:R-:W-:-:S00]  /*78b0*/  BRA `(.L_x_165) ;  /* 0xfffffffc00fc7947 */ /* 0x000fc0000383ffff */
[----:B------:R-:W-:-:S00]  /*78c0*/  NOP ;  /* 0x0000000000007918 */ /* 0x000fc00000000000 */
        /* <DEDUP_REMOVED lines=11> */
.L_x_166:


//--------------------- .nv.global.init           --------------------------
	.section	.nv.global.init,"aw",@progbits
.nv.global.init:
	.type		$str$27,@object
	.size		$str$27,($str$28 - $str$27)
$str$27:
        /*0000*/ 	.byte	0x28, 0x61, 0x64, 0x64, 0x72, 0x65, 0x73, 0x73, 0x20, 0x26, 0x20, 0x6d, 0x61, 0x73, 0x6b, 0x29
        /*0010*/ 	.byte	0x20, 0x3d, 0x3d, 0x20, 0x30, 0x00
	.type		$str$28,@object
	.size		$str$28,($str$26 - $str$28)
$str$28:
        /*0016*/ 	.byte	0x2f, 0x74, 0x6d, 0x70, 0x2f, 0x63, 0x75, 0x74, 0x6c, 0x61, 0x73, 0x73, 0x5f, 0x73, 0x77, 0x65
        /*0026*/ 	.byte	0x65, 0x70, 0x5f, 0x73, 0x72, 0x63, 0x2f, 0x69, 0x6e, 0x63, 0x6c, 0x75, 0x64, 0x65, 0x2f, 0x63
        /*0036*/ 	.byte	0x75, 0x74, 0x65, 0x2f, 0x70, 0x6f, 0x69, 0x6e, 0x74, 0x65, 0x72, 0x5f, 0x66, 0x6c, 0x61, 0x67
        /*0046*/ 	.byte	0x67, 0x65, 0x64, 0x2e, 0x68, 0x70, 0x70, 0x00
	.type		$str$26,@object
	.size		$str$26,($str$25 - $str$26)
$str$26:
        /*004e*/ 	.byte	0x2f, 0x74, 0x6d, 0x70, 0x2f, 0x63, 0x75, 0x74, 0x6c, 0x61, 0x73, 0x73, 0x5f, 0x73, 0x77, 0x65
        /*005e*/ 	.byte	0x65, 0x70, 0x5f, 0x73, 0x72, 0x63, 0x2f, 0x69, 0x6e, 0x63, 0x6c, 0x75, 0x64, 0x65, 0x2f, 0x63
        /*006e*/ 	.byte	0x75, 0x74, 0x65, 0x2f, 0x61, 0x74, 0x6f, 0x6d, 0x2f, 0x63, 0x6f, 0x70, 0x79, 0x5f, 0x74, 0x72
        /*007e*/ 	.byte	0x61, 0x69, 0x74, 0x73, 0x5f, 0x73, 0x6d, 0x31, 0x30, 0x30, 0x2e, 0x68, 0x70, 0x70, 0x00
	.type		$str$25,@object
	.size		$str$25,(__unnamed_1 - $str$25)
$str$25:
        /*008d*/ 	.byte	0x28, 0x28, 0x75, 0x69, 0x6e, 0x74, 0x33, 0x32, 0x5f, 0x74, 0x28, 0x74, 0x68, 0x72, 0x65, 0x61
        /*009d*/ 	.byte	0x64, 0x49, 0x64, 0x78, 0x2e, 0x78, 0x29, 0x20, 0x2f, 0x20, 0x33, 0x32, 0x29, 0x20, 0x25, 0x20
        /*00ad*/ 	.byte	0x34, 0x29, 0x20, 0x3d, 0x3d, 0x20, 0x28, 0x28, 0x28, 0x74, 0x6d, 0x65, 0x6d, 0x5f, 0x61, 0x64
        /*00bd*/ 	.byte	0x64, 0x72, 0x20, 0x3e, 0x3e, 0x20, 0x31, 0x36, 0x29, 0x20, 0x2f, 0x20, 0x33, 0x32, 0x29, 0x20
        /*00cd*/ 	.byte	0x25, 0x20, 0x34, 0x29, 0x00
	.type		__unnamed_1,@object
	.size		__unnamed_1,(__unnamed_2 - __unnamed_1)
__unnamed_1:
        /*00d2*/ 	.byte	0x61, 0x75, 0x74, 0x6f, 0x20, 0x63, 0x75, 0x74, 0x65, 0x3a, 0x3a, 0x61, 0x73, 0x5f, 0x70, 0x6f
        /* <DEDUP_REMOVED lines=24> */
        /*0262*/ 	.byte	0x30, 0x32, 0x34, 0x3e, 0x3e, 0x3e, 0x3e, 0x5d, 0x00
	.type		__unnamed_2,@object
	.size		__unnamed_2,(.L_2 - __unnamed_2)
__unnamed_2:
        /* <DEDUP_REMOVED lines=42> */
        /*050b*/ 	.byte	0x3e, 0x5d, 0x00
.L_2:


//--------------------- .nv.shared._ZN7cutlass13device_kernelINS_4gemm6kernel13GemmUniversalIN4cute5tupleIJiiiiEEENS1_10collective13CollectiveMmaINS1_35MainloopSm100TmaUmmaWarpSpecializedILi11ELi2ELi4ENS5_IJNS4_1CILi2EEENSA_ILi1EEESC_EEEEENS5_IJNSA_ILi64EEENSA_ILi16EEENSA_ILi128EEEEEENS_10bfloat16_tENS5_IJlSC_lEEESJ_SK_NS4_8TiledMMAINS4_8MMA_AtomIJNS4_20SM100_MMA_F16BF16_SSISJ_SJ_fLi64ELi16ELNS4_4UMMA5MajorE0ELSP_0ELNSO_7ScaleInE0ELSQ_0EEEEEENS4_6LayoutINS5_IJSC_SC_SC_EEENS5_IJNSA_ILi0EEESV_SV_EEEEENS5_IJNS4_10UnderscoreESY_SY_EEEEENS4_13SM90_TMA_LOADENS4_14ComposedLayoutINS4_7SwizzleILi3ELi4ELi3EEENS4_18smem_ptr_flag_bitsILi16EEENST_INS5_IJNSA_ILi8EEESF_EEENS5_IJSF_SC_EEEEEEEvNS4_8identityENS4_23SM90_TMA_LOAD_MULTICASTES1B_vS1C_EENS_8epilogue10collective18CollectiveEpilogueINS1F_23Sm100TmaWarpSpecializedILi2ELi1ELi8ELb1ELb0EEEJSI_NS5_IJNST_ISF_SC_EENST_ISG_SC_EEEEESJ_SK_SJ_SK_NS1F_6fusion15FusionCallbacksIS1J_NS1N_17LinearCombinationISJ_fSJ_fLNS_15FloatRoundStyleE2EEESI_S1M_JEEENS4_5SM1004TMEM4LOAD26SM100_TMEM_LOAD_16dp256b2xES11_NS12_INS13_ILi1ELi4ELi3EEES16_NST_INS5_IJS17_SG_EEENS5_IJSG_SC_EEEEEEENS4_17SM75_U32x4_LDSM_NENS4_14SM90_TMA_STOREES21_NS4_17SM90_U32x4_STSM_NENS4_39AutoVectorizingCopyWithAssumedAlignmentILi128EEEEEEvvEEEEvNT_6ParamsE --------------------------
	.section	.nv.shared._ZN7cutlass13device_kernelINS_4gemm6kernel13GemmUniversalIN4cute5tupleIJiiiiEEENS1_10collective13CollectiveMmaINS1_35MainloopSm100TmaUmmaWarpSpecializedILi11ELi2ELi4ENS5_IJNS4_1CILi2EEENSA_ILi1EEESC_EEEEENS5_IJNSA_ILi64EEENSA_ILi16EEENSA_ILi128EEEEEENS_10bfloat16_tENS5_IJlSC_lEEESJ_SK_NS4_8TiledMMAINS4_8MMA_AtomIJNS4_20SM100_MMA_F16BF16_SSISJ_SJ_fLi64ELi16ELNS4_4UMMA5MajorE0ELSP_0ELNSO_7ScaleInE0ELSQ_0EEEEEENS4_6LayoutINS5_IJSC_SC_SC_EEENS5_IJNSA_ILi0EEESV_SV_EEEEENS5_IJNS4_10UnderscoreESY_SY_EEEEENS4_13SM90_TMA_LOADENS4_14ComposedLayoutINS4_7SwizzleILi3ELi4ELi3EEENS4_18smem_ptr_flag_bitsILi16EEENST_INS5_IJNSA_ILi8EEESF_EEENS5_IJSF_SC_EEEEEEEvNS4_8identityENS4_23SM90_TMA_LOAD_MULTICASTES1B_vS1C_EENS_8epilogue10collective18CollectiveEpilogueINS1F_23Sm100TmaWarpSpecializedILi2ELi1ELi8ELb1ELb0EEEJSI_NS5_IJNST_ISF_SC_EENST_ISG_SC_EEEEESJ_SK_SJ_SK_NS1F_6fusion15FusionCallbacksIS1J_NS1N_17LinearCombinationISJ_fSJ_fLNS_15FloatRoundStyleE2EEESI_S1M_JEEENS4_5SM1004TMEM4LOAD26SM100_TMEM_LOAD_16dp256b2xES11_NS12_INS13_ILi1ELi4ELi3EEES16_NST_INS5_IJS17_SG_EEENS5_IJSG_SC_EEEEEEENS4_17SM75_U32x4_LDSM_NENS4_14SM90_TMA_STOREES21_NS4_17SM90_U32x4_STSM_NENS4_39AutoVectorizingCopyWithAssumedAlignmentILi128EEEEEEvvEEEEvNT_6ParamsE,"aw",@nobits
	.sectionflags	@""
	.align	16
	.zero		1024


//--------------------- .nv.shared.reserved.0     --------------------------
	.section	.nv.shared.reserved.0,"aw",@nobits
	.weak		__nv_reservedSMEM_offset_0_alias
	.size		__nv_reservedSMEM_offset_0_alias, 0, 64
	.other		__nv_reservedSMEM_offset_0_alias,@"STO_CUDA_RESERVED_SHARED STV_DEFAULT"
__nv_reservedSMEM_offset_0_alias:
	.zero		0
.nv.shared.reserved.0:
	.zero		64
	.weak		__nv_reservedSMEM_tcgen05_partition
	.type		__nv_reservedSMEM_tcgen05_partition,@object
	.size		__nv_reservedSMEM_tcgen05_partition,(.L_0 - __nv_reservedSMEM_tcgen05_partition)
__nv_reservedSMEM_tcgen05_partition:
	.zero		32
.L_0:


//--------------------- .nv.global                --------------------------
	.section	.nv.global,"aw",@nobits
.nv.global:
	.type		_ZN40_INTERNAL_74808e71_4_k_cu_2c84c327_147554cute1_E,@object
	.size		_ZN40_INTERNAL_74808e71_4_k_cu_2c84c327_147554cute1_E,(_ZN40_INTERNAL_74808e71_4_k_cu_2c84c327_147554cuda3std3__45__cpo6cbeginE - _ZN40_INTERNAL_74808e71_4_k_cu_2c84c327_147554cute1_E)
_ZN40_INTERNAL_74808e71_4_k_cu_2c84c327_147554cute1_E:
	.zero		1
	.type		_ZN40_INTERNAL_74808e71_4_k_cu_2c84c327_147554cuda3std3__45__cpo6cbeginE,@object
	.size		_ZN40_INTERNAL_74808e71_4_k_cu_2c84c327_147554cuda3std3__45__cpo6cbeginE,(_ZN40_INTERNAL_74808e71_4_k_cu_2c84c327_147554cuda3std3__48in_placeE - _ZN40_INTERNAL_74808e71_4_k_cu_2c84c327_147554cuda3std3__45__cpo6cbeginE)
_ZN40_INTERNAL_74808e71_4_k_cu_2c84c327_147554cuda3std3__45__cpo6cbeginE:
	.zero		1
	.type		_ZN40_INTERNAL_74808e71_4_k_cu_2c84c327_147554cuda3std3__48in_placeE,@object
	.size		_ZN40_INTERNAL_74808e71_4_k_cu_2c84c327_147554cuda3std3__48in_placeE,(_ZN40_INTERNAL_74808e71_4_k_cu_2c84c327_147554cuda3std6ranges3__45__cpo9iter_moveE - _ZN40_INTERNAL_74808e71_4_k_cu_2c84c327_147554cuda3std3__48in_placeE)
_ZN40_INTERNAL_74808e71_4_k_cu_2c84c327_147554cuda3std3__48in_placeE:
	.zero		1
	.type		_ZN40_INTERNAL_74808e71_4_k_cu_2c84c327_147554cuda3std6ranges3__45__cpo9iter_moveE,@object
	.size		_ZN40_INTERNAL_74808e71_4_k_cu_2c84c327_147554cuda3std6ranges3__45__cpo9iter_moveE,(_ZN40_INTERNAL_74808e71_4_k_cu_2c84c327_147554cuda3std3__45__cpo5beginE - _ZN40_INTERNAL_74808e71_4_k_cu_2c84c327_147554cuda3std6ranges3__45__cpo9iter_moveE)
_ZN40_INTERNAL_74808e71_4_k_cu_2c84c327_147554cuda3std6ranges3__45__cpo9iter_moveE:
	.zero		1
	.type		_ZN40_INTERNAL_74808e71_4_k_cu_2c84c327_147554cuda3std3__45__cpo5beginE,@object
	.size		_ZN40_INTERNAL_74808e71_4_k_cu_2c84c327_147554cuda3std3__45__cpo5beginE,(_ZN40_INTERNAL_74808e71_4_k_cu_2c84c327_147554cuda3std3__442_GLOBAL__N__74808e71_4_k_cu_2c84c327_147556ignoreE - _ZN40_INTERNAL_74808e71_4_k_cu_2c84c327_147554cuda3std3__45__cpo5beginE)
_ZN40_INTERNAL_74808e71_4_k_cu_2c84c327_147554cuda3std3__45__cpo5beginE:
	.zero		1
	.type		_ZN40_INTERNAL_74808e71_4_k_cu_2c84c327_147554cuda3std3__442_GLOBAL__N__74808e71_4_k_cu_2c84c327_147556ignoreE,@object
	.size		_ZN40_INTERNAL_74808e71_4_k_cu_2c84c327_147554cuda3std3__442_GLOBAL__N__74808e71_4_k_cu_2c84c327_147556ignoreE,(_ZN40_INTERNAL_74808e71_4_k_cu_2c84c327_147554cute7productE - _ZN40_INTERNAL_74808e71_4_k_cu_2c84c327_147554cuda3std3__442_GLOBAL__N__74808e71_4_k_cu_2c84c327_147556ignoreE)
_ZN40_INTERNAL_74808e71_4_k_cu_2c84c327_147554cuda3std3__442_GLOBAL__N__74808e71_4_k_cu_2c84c327_147556ignoreE:
	.zero		1
	.type		_ZN40_INTERNAL_74808e71_4_k_cu_2c84c327_147554cute7productE,@object
	.size		_ZN40_INTERNAL_74808e71_4_k_cu_2c84c327_147554cute7productE,(_ZN40_INTERNAL_74808e71_4_k_cu_2c84c327_147554cuda3std3__45__cpo3endE - _ZN40_INTERNAL_74808e71_4_k_cu_2c84c327_147554cute7productE)
_ZN40_INTERNAL_74808e71_4_k_cu_2c84c327_147554cute7productE:
	.zero		1
	.type		_ZN40_INTERNAL_74808e71_4_k_cu_2c84c327_147554cuda3std3__45__cpo3endE,@object
	.size		_ZN40_INTERNAL_74808e71_4_k_cu_2c84c327_147554cuda3std3__45__cpo3endE,(_ZN40_INTERNAL_74808e71_4_k_cu_2c84c327_147554cuda3std3__419piecewise_constructE - _ZN40_INTERNAL_74808e71_4_k_cu_2c84c327_147554cuda3std3__45__cpo3endE)
_ZN40_INTERNAL_74808e71_4_k_cu_2c84c327_147554cuda3std3__45__cpo3endE:
	.zero		1
	.type		_ZN40_INTERNAL_74808e71_4_k_cu_2c84c327_147554cuda3std3__419piecewise_constructE,@object
	.size		_ZN40_INTERNAL_74808e71_4_k_cu_2c84c327_147554cuda3std3__419piecewise_constructE,(_ZN40_INTERNAL_74808e71_4_k_cu_2c84c327_147554cuda3std3__45__cpo4cendE - _ZN40_INTERNAL_74808e71_4_k_cu_2c84c327_147554cuda3std3__419piecewise_constructE)
_ZN40_INTERNAL_74808e71_4_k_cu_2c84c327_147554cuda3std3__419piecewise_constructE:
	.zero		1
	.type		_ZN40_INTERNAL_74808e71_4_k_cu_2c84c327_147554cuda3std3__45__cpo4cendE,@object
	.size		_ZN40_INTERNAL_74808e71_4_k_cu_2c84c327_147554cuda3std3__45__cpo4cendE,(_ZN40_INTERNAL_74808e71_4_k_cu_2c84c327_147554cuda3std6ranges3__45__cpo4swapE - _ZN40_INTERNAL_74808e71_4_k_cu_2c84c327_147554cuda3std3__45__cpo4cendE)
_ZN40_INTERNAL_74808e71_4_k_cu_2c84c327_147554cuda3std3__45__cpo4cendE:
	.zero		1
	.type		_ZN40_INTERNAL_74808e71_4_k_cu_2c84c327_147554cuda3std6ranges3__45__cpo4swapE,@object
	.size		_ZN40_INTERNAL_74808e71_4_k_cu_2c84c327_147554cuda3std6ranges3__45__cpo4swapE,(.L_10 - _ZN40_INTERNAL_74808e71_4_k_cu_2c84c327_147554cuda3std6ranges3__45__cpo4swapE)
_ZN40_INTERNAL_74808e71_4_k_cu_2c84c327_147554cuda3std6ranges3__45__cpo4swapE:
	.zero		1
.L_10:


//--------------------- .nv.constant0._ZN7cutlass13device_kernelINS_4gemm6kernel13GemmUniversalIN4cute5tupleIJiiiiEEENS1_10collective13CollectiveMmaINS1_35MainloopSm100TmaUmmaWarpSpecializedILi11ELi2ELi4ENS5_IJNS4_1CILi2EEENSA_ILi1EEESC_EEEEENS5_IJNSA_ILi64EEENSA_ILi16EEENSA_ILi128EEEEEENS_10bfloat16_tENS5_IJlSC_lEEESJ_SK_NS4_8TiledMMAINS4_8MMA_AtomIJNS4_20SM100_MMA_F16BF16_SSISJ_SJ_fLi64ELi16ELNS4_4UMMA5MajorE0ELSP_0ELNSO_7ScaleInE0ELSQ_0EEEEEENS4_6LayoutINS5_IJSC_SC_SC_EEENS5_IJNSA_ILi0EEESV_SV_EEEEENS5_IJNS4_10UnderscoreESY_SY_EEEEENS4_13SM90_TMA_LOADENS4_14ComposedLayoutINS4_7SwizzleILi3ELi4ELi3EEENS4_18smem_ptr_flag_bitsILi16EEENST_INS5_IJNSA_ILi8EEESF_EEENS5_IJSF_SC_EEEEEEEvNS4_8identityENS4_23SM90_TMA_LOAD_MULTICASTES1B_vS1C_EENS_8epilogue10collective18CollectiveEpilogueINS1F_23Sm100TmaWarpSpecializedILi2ELi1ELi8ELb1ELb0EEEJSI_NS5_IJNST_ISF_SC_EENST_ISG_SC_EEEEESJ_SK_SJ_SK_NS1F_6fusion15FusionCallbacksIS1J_NS1N_17LinearCombinationISJ_fSJ_fLNS_15FloatRoundStyleE2EEESI_S1M_JEEENS4_5SM1004TMEM4LOAD26SM100_TMEM_LOAD_16dp256b2xES11_NS12_INS13_ILi1ELi4ELi3EEES16_NST_INS5_IJS17_SG_EEENS5_IJSG_SC_EEEEEEENS4_17SM75_U32x4_LDSM_NENS4_14SM90_TMA_STOREES21_NS4_17SM90_U32x4_STSM_NENS4_39AutoVectorizingCopyWithAssumedAlignmentILi128EEEEEEvvEEEEvNT_6ParamsE --------------------------
	.section	.nv.constant0._ZN7cutlass13device_kernelINS_4gemm6kernel13GemmUniversalIN4cute5tupleIJiiiiEEENS1_10collective13CollectiveMmaINS1_35MainloopSm100TmaUmmaWarpSpecializedILi11ELi2ELi4ENS5_IJNS4_1CILi2EEENSA_ILi1EEESC_EEEEENS5_IJNSA_ILi64EEENSA_ILi16EEENSA_ILi128EEEEEENS_10bfloat16_tENS5_IJlSC_lEEESJ_SK_NS4_8TiledMMAINS4_8MMA_AtomIJNS4_20SM100_MMA_F16BF16_SSISJ_SJ_fLi64ELi16ELNS4_4UMMA5MajorE0ELSP_0ELNSO_7ScaleInE0ELSQ_0EEEEEENS4_6LayoutINS5_IJSC_SC_SC_EEENS5_IJNSA_ILi0EEESV_SV_EEEEENS5_IJNS4_10UnderscoreESY_SY_EEEEENS4_13SM90_TMA_LOADENS4_14ComposedLayoutINS4_7SwizzleILi3ELi4ELi3EEENS4_18smem_ptr_flag_bitsILi16EEENST_INS5_IJNSA_ILi8EEESF_EEENS5_IJSF_SC_EEEEEEEvNS4_8identityENS4_23SM90_TMA_LOAD_MULTICASTES1B_vS1C_EENS_8epilogue10collective18CollectiveEpilogueINS1F_23Sm100TmaWarpSpecializedILi2ELi1ELi8ELb1ELb0EEEJSI_NS5_IJNST_ISF_SC_EENST_ISG_SC_EEEEESJ_SK_SJ_SK_NS1F_6fusion15FusionCallbacksIS1J_NS1N_17LinearCombinationISJ_fSJ_fLNS_15FloatRoundStyleE2EEESI_S1M_JEEENS4_5SM1004TMEM4LOAD26SM100_TMEM_LOAD_16dp256b2xES11_NS12_INS13_ILi1ELi4ELi3EEES16_NST_INS5_IJS17_SG_EEENS5_IJSG_SC_EEEEEEENS4_17SM75_U32x4_LDSM_NENS4_14SM90_TMA_STOREES21_NS4_17SM90_U32x4_STSM_NENS4_39AutoVectorizingCopyWithAssumedAlignmentILi128EEEEEEvvEEEEvNT_6ParamsE,"a",@progbits
	.sectionflags	@""
	.align	4
.nv.constant0._ZN7cutlass13device_kernelINS_4gemm6kernel13GemmUniversalIN4cute5tupleIJiiiiEEENS1_10collective13CollectiveMmaINS1_35MainloopSm100TmaUmmaWarpSpecializedILi11ELi2ELi4ENS5_IJNS4_1CILi2EEENSA_ILi1EEESC_EEEEENS5_IJNSA_ILi64EEENSA_ILi16EEENSA_ILi128EEEEEENS_10bfloat16_tENS5_IJlSC_lEEESJ_SK_NS4_8TiledMMAINS4_8MMA_AtomIJNS4_20SM100_MMA_F16BF16_SSISJ_SJ_fLi64ELi16ELNS4_4UMMA5MajorE0ELSP_0ELNSO_7ScaleInE0ELSQ_0EEEEEENS4_6LayoutINS5_IJSC_SC_SC_EEENS5_IJNSA_ILi0EEESV_SV_EEEEENS5_IJNS4_10UnderscoreESY_SY_EEEEENS4_13SM90_TMA_LOADENS4_14ComposedLayoutINS4_7SwizzleILi3ELi4ELi3EEENS4_18smem_ptr_flag_bitsILi16EEENST_INS5_IJNSA_ILi8EEESF_EEENS5_IJSF_SC_EEEEEEEvNS4_8identityENS4_23SM90_TMA_LOAD_MULTICASTES1B_vS1C_EENS_8epilogue10collective18CollectiveEpilogueINS1F_23Sm100TmaWarpSpecializedILi2ELi1ELi8ELb1ELb0EEEJSI_NS5_IJNST_ISF_SC_EENST_ISG_SC_EEEEESJ_SK_SJ_SK_NS1F_6fusion15FusionCallbacksIS1J_NS1N_17LinearCombinationISJ_fSJ_fLNS_15FloatRoundStyleE2EEESI_S1M_JEEENS4_5SM1004TMEM4LOAD26SM100_TMEM_LOAD_16dp256b2xES11_NS12_INS13_ILi1ELi4ELi3EEES16_NST_INS5_IJS17_SG_EEENS5_IJSG_SC_EEEEEEENS4_17SM75_U32x4_LDSM_NENS4_14SM90_TMA_STOREES21_NS4_17SM90_U32x4_STSM_NENS4_39AutoVectorizingCopyWithAssumedAlignmentILi128EEEEEEvvEEEEvNT_6ParamsE:
	.zero		2944


//--------------------- SYMBOLS --------------------------

	.type		.nv.reservedSmem.offset0,@object
	.size		.nv.reservedSmem.offset0,0x4
	.type		.nv.reservedSmem.cap,@object
	.size		.nv.reservedSmem.cap,0x4
	.type		__assertfail,@function
